	.target	sm_100a

	.elftype	@"ET_EXEC"


//--------------------- .note.nv.tkinfo           --------------------------
	.section	.note.nv.tkinfo,"",@"SHT_NOTE"
	.sectionflags	@"SHF_NOTE_NV_TKINFO"
	.tkinfo
        /*0018*/ 	.word	0x00000081
        /*0030*/ 	.string	""
        /*0030*/ 	.string	"ptxas-blackwell"
        /*0030*/ 	.string	"Cuda compilation tools, release 12.9, V12.9.86"
        /*0030*/ 	.string	"Build cuda_12.9.r12.9/compiler.36037853_0"
        /*0030*/ 	.string	"-v  -suppress-debug-info  -lineinfo  -arch sm_100a "



//--------------------- .note.nv.cuver            --------------------------
	.section	.note.nv.cuver,"",@"SHT_NOTE"
	.sectionflags	@"SHF_NOTE_NV_CUVER"
        /*0018*/ 	.short	0x0001
        /*001a*/ 	.short	0x0064
        /*001c*/ 	.short	0x0001
        /*001e*/ 	.short	0x0000
        /*0020*/ 	.short	0x0001
        /*0022*/ 	.short	0x0000


//--------------------- .nv.info                  --------------------------
	.section	.nv.info,"",@"SHT_CUDA_INFO"
	.align	4


	//----- nvinfo : EIATTR_REGCOUNT
	.align		4
        /*0000*/ 	.byte	0x04, 0x2f
        /*0002*/ 	.short	(.L_4 - .L_3)
	.align		4
.L_3:
        /*0004*/ 	.word	index@(gluon_tcgen05)
        /*0008*/ 	.word	0x00000027


	//----- nvinfo : EIATTR_FRAME_SIZE
	.align		4
.L_4:
        /*000c*/ 	.byte	0x04, 0x11
        /*000e*/ 	.short	(.L_6 - .L_5)
	.align		4
.L_5:
        /*0010*/ 	.word	index@($__internal_2_$__cuda_sm10x_tcgen05_guardrail_trap_unallocated_columns_being_dealloced)
        /*0014*/ 	.word	0x00000000


	//----- nvinfo : EIATTR_FRAME_SIZE
	.align		4
.L_6:
        /*0018*/ 	.byte	0x04, 0x11
        /*001a*/ 	.short	(.L_8 - .L_7)
	.align		4
.L_7:
        /*001c*/ 	.word	index@($__internal_1_$__cuda_sm10x_tcgen05_guardrail_trap_phase_invalid_during_alloc)
        /*0020*/ 	.word	0x00000000


	//----- nvinfo : EIATTR_FRAME_SIZE
	.align		4
.L_8:
        /*0024*/ 	.byte	0x04, 0x11
        /*0026*/ 	.short	(.L_10 - .L_9)
	.align		4
.L_9:
        /*0028*/ 	.word	index@($__internal_0_$__cuda_sm10x_tcgen05_guardrail_trap_col_being_dealloced_not_returned_by_alloc)
        /*002c*/ 	.word	0x00000000


	//----- nvinfo : EIATTR_FRAME_SIZE
	.align		4
.L_10:
        /*0030*/ 	.byte	0x04, 0x11
        /*0032*/ 	.short	(.L_12 - .L_11)
	.align		4
.L_11:
        /*0034*/ 	.word	index@(gluon_tcgen05)
        /*0038*/ 	.word	0x00000000


	//----- nvinfo : EIATTR_MIN_STACK_SIZE
	.align		4
.L_12:
        /*003c*/ 	.byte	0x04, 0x12
        /*003e*/ 	.short	(.L_14 - .L_13)
	.align		4
.L_13:
        /*0040*/ 	.word	index@(gluon_tcgen05)
        /*0044*/ 	.word	0x00000000
.L_14:


//--------------------- .nv.info.gluon_tcgen05    --------------------------
	.section	.nv.info.gluon_tcgen05,"",@"SHT_CUDA_INFO"
	.sectionflags	@""
	.align	4


	//----- nvinfo : EIATTR_CUDA_API_VERSION
	.align		4
        /*0000*/ 	.byte	0x04, 0x37
        /*0002*/ 	.short	(.L_16 - .L_15)
.L_15:
        /*0004*/ 	.word	0x00000081


	//----- nvinfo : EIATTR_KPARAM_INFO
	.align		4
.L_16:
        /*0008*/ 	.byte	0x04, 0x17
        /*000a*/ 	.short	(.L_18 - .L_17)
.L_17:
        /*000c*/ 	.word	0x00000000
        /*0010*/ 	.short	0x000a
        /*0012*/ 	.short	0x0048
        /*0014*/ 	.byte	0x00, 0xf4, 0x21, 0x00


	//----- nvinfo : EIATTR_KPARAM_INFO
	.align		4
.L_18:
        /*0018*/ 	.byte	0x04, 0x17
        /*001a*/ 	.short	(.L_20 - .L_19)
.L_19:
        /*001c*/ 	.word	0x00000000
        /*0020*/ 	.short	0x0009
        /*0022*/ 	.short	0x0040
        /*0024*/ 	.byte	0x00, 0xf4, 0x21, 0x00


	//----- nvinfo : EIATTR_KPARAM_INFO
	.align		4
.L_20:
        /*0028*/ 	.byte	0x04, 0x17
        /*002a*/ 	.short	(.L_22 - .L_21)
.L_21:
        /*002c*/ 	.word	0x00000000
        /*0030*/ 	.short	0x0008
        /*0032*/ 	.short	0x0038
        /*0034*/ 	.byte	0x00, 0xf0, 0x21, 0x00


	//----- nvinfo : EIATTR_KPARAM_INFO
	.align		4
.L_22:
        /*0038*/ 	.byte	0x04, 0x17
        /*003a*/ 	.short	(.L_24 - .L_23)
.L_23:
        /*003c*/ 	.word	0x00000000
        /*0040*/ 	.short	0x0007
        /*0042*/ 	.short	0x0030
        /*0044*/ 	.byte	0x00, 0xf0, 0x21, 0x00


	//----- nvinfo : EIATTR_KPARAM_INFO
	.align		4
.L_24:
        /*0048*/ 	.byte	0x04, 0x17
        /*004a*/ 	.short	(.L_26 - .L_25)
.L_25:
        /*004c*/ 	.word	0x00000000
        /*0050*/ 	.short	0x0006
        /*0052*/ 	.short	0x0028
        /*0054*/ 	.byte	0x00, 0xf0, 0x21, 0x00


	//----- nvinfo : EIATTR_KPARAM_INFO
	.align		4
.L_26:
        /*0058*/ 	.byte	0x04, 0x17
        /*005a*/ 	.short	(.L_28 - .L_27)
.L_27:
        /*005c*/ 	.word	0x00000000
        /*0060*/ 	.short	0x0005
        /*0062*/ 	.short	0x0020
        /*0064*/ 	.byte	0x00, 0xf0, 0x11, 0x00


	//----- nvinfo : EIATTR_KPARAM_INFO
	.align		4
.L_28:
        /*0068*/ 	.byte	0x04, 0x17
        /*006a*/ 	.short	(.L_30 - .L_29)
.L_29:
        /*006c*/ 	.word	0x00000000
        /*0070*/ 	.short	0x0004
        /*0072*/ 	.short	0x001c
        /*0074*/ 	.byte	0x00, 0xf0, 0x11, 0x00


	//----- nvinfo : EIATTR_KPARAM_INFO
	.align		4
.L_30:
        /*0078*/ 	.byte	0x04, 0x17
        /*007a*/ 	.short	(.L_32 - .L_31)
.L_31:
        /*007c*/ 	.word	0x00000000
        /*0080*/ 	.short	0x0003
        /*0082*/ 	.short	0x0018
        /*0084*/ 	.byte	0x00, 0xf0, 0x11, 0x00


	//----- nvinfo : EIATTR_KPARAM_INFO
	.align		4
.L_32:
        /*0088*/ 	.byte	0x04, 0x17
        /*008a*/ 	.short	(.L_34 - .L_33)
.L_33:
        /*008c*/ 	.word	0x00000000
        /*0090*/ 	.short	0x0002
        /*0092*/ 	.short	0x0010
        /*0094*/ 	.byte	0x00, 0xf4, 0x21, 0x00


	//----- nvinfo : EIATTR_KPARAM_INFO
	.align		4
.L_34:
        /*0098*/ 	.byte	0x04, 0x17
        /*009a*/ 	.short	(.L_36 - .L_35)
.L_35:
        /*009c*/ 	.word	0x00000000
        /*00a0*/ 	.short	0x0001
        /*00a2*/ 	.short	0x0008
        /*00a4*/ 	.byte	0x00, 0xf4, 0x21, 0x00


	//----- nvinfo : EIATTR_KPARAM_INFO
	.align		4
.L_36:
        /*00a8*/ 	.byte	0x04, 0x17
        /*00aa*/ 	.short	(.L_38 - .L_37)
.L_37:
        /*00ac*/ 	.word	0x00000000
        /*00b0*/ 	.short	0x0000
        /*00b2*/ 	.short	0x0000
        /*00b4*/ 	.byte	0x00, 0xf4, 0x21, 0x00


	//----- nvinfo : EIATTR_AT_ENTRY_FRAGMENTS
	.align		4
.L_38:
        /*00b8*/ 	.byte	0x04, 0x4f
        /*00ba*/ 	.short	(.L_40 - .L_39)


	//   ....[0]....
.L_39:
        /*00bc*/ 	.word	0x00000004


	//----- nvinfo : EIATTR_RESERVED_SMEM_USED
	.align		4
.L_40:
        /*00c0*/ 	.byte	0x01, 0x41
	.zero		2


	//----- nvinfo : EIATTR_SPARSE_MMA_MASK
	.align		4
        /*00c4*/ 	.byte	0x03, 0x50
        /*00c6*/ 	.short	0x0000


	//----- nvinfo : EIATTR_TCGEN05_1CTA_USED
	.align		4
        /*00c8*/ 	.byte	0x01, 0x51
	.zero		2


	//----- nvinfo : EIATTR_MAXREG_COUNT
	.align		4
        /*00cc*/ 	.byte	0x03, 0x1b
        /*00ce*/ 	.short	0x00ff


	//----- nvinfo : EIATTR_NUM_BARRIERS
	.align		4
        /*00d0*/ 	.byte	0x02, 0x4c
        /*00d2*/ 	.byte	0x01
	.zero		1


	//----- nvinfo : EIATTR_INT_WARP_WIDE_INSTR_OFFSETS
	.align		4
        /*00d4*/ 	.byte	0x04, 0x31
        /*00d6*/ 	.short	(.L_42 - .L_41)


	//   ....[0]....
.L_41:
        /*00d8*/ 	.word	0x00001720


	//   ....[1]....
        /*00dc*/ 	.word	0x00001740


	//   ....[2]....
        /*00e0*/ 	.word	0x000017c0


	//   ....[3]....
        /*00e4*/ 	.word	0x00001bb0


	//   ....[4]....
        /*00e8*/ 	.word	0x00001bc0


	//   ....[5]....
        /*00ec*/ 	.word	0x00001c10


	//   ....[6]....
        /*00f0*/ 	.word	0x00001c20


	//   ....[7]....
        /*00f4*/ 	.word	0x00002060


	//   ....[8]....
        /*00f8*/ 	.word	0x00002070


	//   ....[9]....
        /*00fc*/ 	.word	0x000021f0


	//   ....[10]....
        /*0100*/ 	.word	0x00002240


	//   ....[11]....
        /*0104*/ 	.word	0x00002280


	//   ....[12]....
        /*0108*/ 	.word	0x000022a0


	//   ....[13]....
        /*010c*/ 	.word	0x00002770


	//   ....[14]....
        /*0110*/ 	.word	0x00002780


	//   ....[15]....
        /*0114*/ 	.word	0x00002b60


	//   ....[16]....
        /*0118*/ 	.word	0x00002b70


	//   ....[17]....
        /*011c*/ 	.word	0x00002ee0


	//   ....[18]....
        /*0120*/ 	.word	0x00002f30


	//----- nvinfo : EIATTR_COOP_GROUP_MASK_REGIDS
	.align		4
.L_42:
        /*0124*/ 	.byte	0x04, 0x29
        /*0126*/ 	.short	(.L_44 - .L_43)


	//   ....[0]....
.L_43:
        /*0128*/ 	.word	0xffffffff


	//   ....[1]....
        /*012c*/ 	.word	0xffffffff


	//   ....[2]....
        /*0130*/ 	.word	0xffffffff


	//   ....[3]....
        /*0134*/ 	.word	0xffffffff


	//   ....[4]....
        /*0138*/ 	.word	0xffffffff


	//   ....[5]....
        /*013c*/ 	.word	0xffffffff


	//   ....[6]....
        /*0140*/ 	.word	0xffffffff


	//   ....[7]....
        /*0144*/ 	.word	0xffffffff


	//   ....[8]....
        /*0148*/ 	.word	0xffffffff


	//   ....[9]....
        /*014c*/ 	.word	0xffffffff


	//----- nvinfo : EIATTR_COOP_GROUP_INSTR_OFFSETS
	.align		4
.L_44:
        /*0150*/ 	.byte	0x04, 0x28
        /*0152*/ 	.short	(.L_46 - .L_45)


	//   ....[0]....
.L_45:
        /*0154*/ 	.word	0x00000050


	//   ....[1]....
        /*0158*/ 	.word	0x00000310


	//   ....[2]....
        /*015c*/ 	.word	0x00000500


	//   ....[3]....
        /*0160*/ 	.word	0x000009c0


	//   ....[4]....
        /*0164*/ 	.word	0x00000b00


	//   ....[5]....
        /*0168*/ 	.word	0x00000fb0


	//   ....[6]....
        /*016c*/ 	.word	0x000010f0


	//   ....[7]....
        /*0170*/ 	.word	0x000015e0


	//   ....[8]....
        /*0174*/ 	.word	0x00002d70


	//   ....[9]....
        /*0178*/ 	.word	0x00002fe0


	//----- nvinfo : EIATTR_VRC_CTA_INIT_COUNT
	.align		4
.L_46:
        /*017c*/ 	.byte	0x02, 0x4a
        /*017e*/ 	.byte	0x80
	.zero		1


	//----- nvinfo : EIATTR_MBARRIER_INSTR_OFFSETS
	.align		4
        /*0180*/ 	.byte	0x04, 0x39
        /*0182*/ 	.short	(.L_48 - .L_47)


	//   ....[0]....
.L_47:
        /*0184*/ 	.word	0x000017e0
        /*0188*/ 	.word	0x000000ff
        /*018c*/ 	.word	0x00030000
        /*0190*/ 	.short	0x0100
        /*0192*/ 	.byte	0x09
	.zero		1


	//   ....[1]....
        /*0194*/ 	.word	0x000017f0
        /*0198*/ 	.word	0x000000ff
        /*019c*/ 	.word	0x00030020
        /*01a0*/ 	.short	0x0100
        /*01a2*/ 	.byte	0x09
	.zero		1


	//   ....[2]....
        /*01a4*/ 	.word	0x000018a0
        /*01a8*/ 	.word	0x000000ff
        /*01ac*/ 	.word	0x00030008
        /*01b0*/ 	.short	0x0100
        /*01b2*/ 	.byte	0x09
	.zero		1


	//   ....[3]....
        /*01b4*/ 	.word	0x000018b0
        /*01b8*/ 	.word	0x000000ff
        /*01bc*/ 	.word	0x00030028
        /*01c0*/ 	.short	0x0100
        /*01c2*/ 	.byte	0x09
	.zero		1


	//   ....[4]....
        /*01c4*/ 	.word	0x00001990
        /*01c8*/ 	.word	0x000000ff
        /*01cc*/ 	.word	0x00030010
        /*01d0*/ 	.short	0x0100
        /*01d2*/ 	.byte	0x09
	.zero		1


	//   ....[5]....
        /*01d4*/ 	.word	0x000019a0
        /*01d8*/ 	.word	0x000000ff
        /*01dc*/ 	.word	0x00030030
        /*01e0*/ 	.short	0x0100
        /*01e2*/ 	.byte	0x09
	.zero		1


	//   ....[6]....
        /*01e4*/ 	.word	0x00001ab0
        /*01e8*/ 	.word	0x000000ff
        /*01ec*/ 	.word	0x00030018
        /*01f0*/ 	.short	0x0100
        /*01f2*/ 	.byte	0x09
	.zero		1


	//   ....[7]....
        /*01f4*/ 	.word	0x00001ac0
        /*01f8*/ 	.word	0x000000ff
        /*01fc*/ 	.word	0x00030038
        /*0200*/ 	.short	0x0100
        /*0202*/ 	.byte	0x09
	.zero		1


	//   ....[8]....
        /*0204*/ 	.word	0x00001cc0
        /*0208*/ 	.word	0x000000ff
        /*020c*/ 	.word	0x00030000
        /*0210*/ 	.short	0x010a
        /*0212*/ 	.byte	0x09
	.zero		1


	//   ....[9]....
        /*0214*/ 	.word	0x000020c0
        /*0218*/ 	.word	0x000000ff
        /*021c*/ 	.word	0x00030020
        /*0220*/ 	.short	0x010a
        /*0222*/ 	.byte	0x09
	.zero		1


	//   ....[10]....
        /*0224*/ 	.word	0x00002320
        /*0228*/ 	.word	0x000000ff
        /*022c*/ 	.word	0x00030000
        /*0230*/ 	.short	0x010a
        /*0232*/ 	.byte	0x2c
	.zero		1


	//   ....[11]....
        /*0234*/ 	.word	0x000027c0
        /*0238*/ 	.word	0x000000ff
        /*023c*/ 	.word	0x00030020
        /*0240*/ 	.short	0x010a
        /*0242*/ 	.byte	0x2c
	.zero		1


	//   ....[12]....
        /*0244*/ 	.word	0x000028a0
        /*0248*/ 	.word	0x000000ff
        /*024c*/ 	.word	0x00030000
        /*0250*/ 	.short	0x0108
        /*0252*/ 	.byte	0x09
	.zero		1


	//   ....[13]....
        /*0254*/ 	.word	0x000028b0
        /*0258*/ 	.word	0x000000ff
        /*025c*/ 	.word	0x00030020
        /*0260*/ 	.short	0x0108
        /*0262*/ 	.byte	0x09
	.zero		1


	//   ....[14]....
        /*0264*/ 	.word	0x00002900
        /*0268*/ 	.word	0x000000ff
        /*026c*/ 	.word	0x00030008
        /*0270*/ 	.short	0x0108
        /*0272*/ 	.byte	0x09
	.zero		1


	//   ....[15]....
        /*0274*/ 	.word	0x00002910
        /*0278*/ 	.word	0x000000ff
        /*027c*/ 	.word	0x00030028
        /*0280*/ 	.short	0x0108
        /*0282*/ 	.byte	0x09
	.zero		1


	//   ....[16]....
        /*0284*/ 	.word	0x00002960
        /*0288*/ 	.word	0x000000ff
        /*028c*/ 	.word	0x00030010
        /*0290*/ 	.short	0x0108
        /*0292*/ 	.byte	0x09
	.zero		1


	//   ....[17]....
        /*0294*/ 	.word	0x00002970
        /*0298*/ 	.word	0x000000ff
        /*029c*/ 	.word	0x00030030
        /*02a0*/ 	.short	0x0108
        /*02a2*/ 	.byte	0x09
	.zero		1


	//   ....[18]....
        /*02a4*/ 	.word	0x000029c0
        /*02a8*/ 	.word	0x000000ff
        /*02ac*/ 	.word	0x00030018
        /*02b0*/ 	.short	0x0108
        /*02b2*/ 	.byte	0x09
	.zero		1


	//   ....[19]....
        /*02b4*/ 	.word	0x000029d0
        /*02b8*/ 	.word	0x000000ff
        /*02bc*/ 	.word	0x00030038
        /*02c0*/ 	.short	0x0108
        /*02c2*/ 	.byte	0x09
	.zero		1


	//   ....[20]....
        /*02c4*/ 	.word	0x00003000
        /*02c8*/ 	.word	0x000000ff
        /*02cc*/ 	.word	0x00030000
        /*02d0*/ 	.short	0x010a
        /*02d2*/ 	.byte	0x09
	.zero		1


	//   ....[21]....
        /*02d4*/ 	.word	0x00003030
        /*02d8*/ 	.word	0x000000ff
        /*02dc*/ 	.word	0x00030020
        /*02e0*/ 	.short	0x010a
        /*02e2*/ 	.byte	0x09
	.zero		1


	//   ....[22]....
        /*02e4*/ 	.word	0x00003060
        /*02e8*/ 	.word	0x000000ff
        /*02ec*/ 	.word	0x00030000
        /*02f0*/ 	.short	0x010a
        /*02f2*/ 	.byte	0x2c
	.zero		1


	//   ....[23]....
        /*02f4*/ 	.word	0x00003090
        /*02f8*/ 	.word	0x000000ff
        /*02fc*/ 	.word	0x00030020
        /*0300*/ 	.short	0x010a
        /*0302*/ 	.byte	0x2c
	.zero		1


	//----- nvinfo : EIATTR_NUM_MBARRIERS
	.align		4
.L_48:
        /*0304*/ 	.byte	0x03, 0x38
        /*0306*/ 	.short	0x0008


	//----- nvinfo : EIATTR_EXIT_INSTR_OFFSETS
	.align		4
        /*0308*/ 	.byte	0x04, 0x1c
        /*030a*/ 	.short	(.L_50 - .L_49)


	//   ....[0]....
.L_49:
        /*030c*/ 	.word	0x00002ff0


	//----- nvinfo : EIATTR_REQNTID
	.align		4
.L_50:
        /*0310*/ 	.byte	0x04, 0x10
        /*0312*/ 	.short	(.L_52 - .L_51)
.L_51:
        /*0314*/ 	.word	0x00000100
        /*0318*/ 	.word	0x00000001
        /*031c*/ 	.word	0x00000001


	//----- nvinfo : EIATTR_CRS_STACK_SIZE
	.align		4
.L_52:
        /*0320*/ 	.byte	0x04, 0x1e
        /*0322*/ 	.short	(.L_54 - .L_53)
.L_53:
        /*0324*/ 	.word	0x00000000


	//----- nvinfo : EIATTR_CBANK_PARAM_SIZE
	.align		4
.L_54:
        /*0328*/ 	.byte	0x03, 0x19
        /*032a*/ 	.short	0x0050


	//----- nvinfo : EIATTR_PARAM_CBANK
	.align		4
        /*032c*/ 	.byte	0x04, 0x0a
        /*032e*/ 	.short	(.L_56 - .L_55)
	.align		4
.L_55:
        /*0330*/ 	.word	index@(.nv.constant0.gluon_tcgen05)
        /*0334*/ 	.short	0x0380
        /*0336*/ 	.short	0x0050


	//----- nvinfo : EIATTR_SW_WAR
	.align		4
.L_56:
        /*0338*/ 	.byte	0x04, 0x36
        /*033a*/ 	.short	(.L_58 - .L_57)
.L_57:
        /*033c*/ 	.word	0x00000008
.L_58:


//--------------------- .nv.compat                --------------------------
	.section	.nv.compat,"",@"SHT_CUDA_COMPAT_INFO"
	.align	4
        /*0000*/ 	.byte	0x02, 0x02, 0x02, 0x00, 0x02, 0x05, 0x05, 0x00, 0x02, 0x03, 0x03, 0x00, 0x02, 0x06, 0x01, 0x00


//--------------------- .nv.callgraph             --------------------------
	.section	.nv.callgraph,"",@"SHT_CUDA_CALLGRAPH"
	.align	4
	.sectionentsize	8
	.align		4
        /*0000*/ 	.word	0x00000000
	.align		4
        /*0004*/ 	.word	0xffffffff
	.align		4
        /*0008*/ 	.word	0x00000000
	.align		4
        /*000c*/ 	.word	0xfffffffe
	.align		4
        /*0010*/ 	.word	0x00000000
	.align		4
        /*0014*/ 	.word	0xfffffffd
	.align		4
        /*0018*/ 	.word	0x00000000
	.align		4
        /*001c*/ 	.word	0xfffffffc


//--------------------- .text.gluon_tcgen05       --------------------------
	.section	.text.gluon_tcgen05,"ax",@progbits
	.align	128
        .global         gluon_tcgen05
        .type           gluon_tcgen05,@function
        .size           gluon_tcgen05,(.L_x_85 - gluon_tcgen05)
        .other          gluon_tcgen05,@"STO_CUDA_ENTRY STV_DEFAULT"
gluon_tcgen05:
.text.gluon_tcgen05:
[----:B------:R-:W1:Y:S01]  /*0000*/  LDC R1, c[0x0][0x37c] ;  /* 0x0000df00ff017b82 */ /* 0x000e620000000800 */
[----:B------:R-:W2:Y:S02]  /*0010*/  S2R R0, SR_TID.X ;  /* 0x0000000000007919 */ /* 0x000ea40000002100 */
[----:B--2---:R-:W-:-:S13]  /*0020*/  ISETP.GE.U32.AND P2, PT, R0, 0x20, PT ;  /* 0x000000200000780c */ /* 0x004fda0003f46070 */
[----:B------:R-:W-:Y:S05]  /*0030*/  @P2 BRA `(.L_x_0) ;  /* 0x0000000000b82947 */ /* 0x000fea0003800000 */
[----:B------:R-:W2:Y:S01]  /*0040*/  S2UR UR6, SR_CgaCtaId ;  /* 0x00000000000679c3 */ /* 0x000ea20000008800 */
[----:B------:R-:W-:Y:S01]  /*0050*/  NOP ;  /* 0x0000000000007918 */ /* 0x000fe20000000000 */
[----:B------:R-:W-:Y:S02]  /*0060*/  UMOV UR4, 0x40 ;  /* 0x0000004000047882 */ /* 0x000fe40000000000 */
[----:B--2---:R-:W-:-:S09]  /*0070*/  ULEA UR4, UR6, UR4, 0x18 ;  /* 0x0000000406047291 */ /* 0x004fd2000f8ec0ff */
[----:B------:R-:W2:Y:S01]  /*0080*/  LDS.U8 R2, [UR4] ;  /* 0x00000004ff027984 */ /* 0x000ea20008000000 */
[----:B------:R-:W-:Y:S02]  /*0090*/  UMOV UR4, 0x400 ;  /* 0x0000040000047882 */ /* 0x000fe40000000000 */
[----:B------:R-:W-:Y:S01]  /*00a0*/  ULEA UR4, UR6, UR4, 0x18 ;  /* 0x0000000406047291 */ /* 0x000fe2000f8ec0ff */
[----:B--2---:R-:W-:-:S13]  /*00b0*/  ISETP.NE.AND P0, PT, R2, RZ, PT ;  /* 0x000000ff0200720c */ /* 0x004fda0003f05270 */
[----:B------:R-:W-:Y:S05]  /*00c0*/  @P0 BRA `(.L_x_1) ;  /* 0x00000000007c0947 */ /* 0x000fea0003800000 */
[----:B------:R-:W-:-:S13]  /*00d0*/  ELECT P0, URZ, PT ;  /* 0x0000000000ff782f */ /* 0x000fda0003800000 */
[----:B------:R-:W-:Y:S05]  /*00e0*/  @!P0 BRA `(.L_x_2) ;  /* 0x0000000000848947 */ /* 0x000fea0003800000 */
[----:B------:R-:W-:Y:S01]  /*00f0*/  UMOV UR5, 0x4 ;  /* 0x0000000400057882 */ /* 0x000fe20000000000 */
[----:B------:R-:W-:Y:S02]  /*0100*/  IMAD.MOV.U32 R5, RZ, RZ, 0x1 ;  /* 0x00000001ff057424 */ /* 0x000fe400078e00ff */
[----:B------:R-:W-:Y:S02]  /*0110*/  IMAD.MOV.U32 R3, RZ, RZ, 0xf ;  /* 0x0000000fff037424 */ /* 0x000fe400078e00ff */
[----:B------:R-:W-:Y:S04]  /*0120*/  DEPBAR.LE SB2, 0x36 ;  /* 0x0000ad800000791a */ /* 0x000fe80000000000 */
[----:B------:R-:W2:Y:S02]  /*0130*/  UTCATOMSWS.FIND_AND_SET.ALIGN UP0, UR5, UR5 ;  /* 0x00000005000575e3 */ /* 0x000ea40008000800 */
[----:B--2---:R-:W-:-:S04]  /*0140*/  PLOP3.LUT P0, PT, PT, PT, UP0, 0x80, 0x8 ;  /* 0x000000000008781c */ /* 0x004fc80003f0f008 */
[----:B------:R-:W-:-:S04]  /*0150*/  SEL R2, RZ, 0xffffffff, !P0 ;  /* 0xffffffffff027807 */ /* 0x000fc80004000000 */
[----:B------:R-:W-:Y:S01]  /*0160*/  ISETP.NE.AND P0, PT, R2, RZ, PT ;  /* 0x000000ff0200720c */ /* 0x000fe20003f05270 */
[----:B------:R-:W-:-:S12]  /*0170*/  IMAD.U32 R2, RZ, RZ, UR5 ;  /* 0x00000005ff027e24 */ /* 0x000fd8000f8e00ff */
[----:B------:R-:W-:Y:S05]  /*0180*/  @P0 BRA `(.L_x_3) ;  /* 0x0000000000240947 */ /* 0x000fea0003800000 */
.L_x_4:
[----:B------:R-:W-:Y:S05]  /*0190*/  NANOSLEEP 0x64 ;  /* 0x000000640000795d */ /* 0x000fea0003800000 */
[----:B------:R-:W-:-:S05]  /*01a0*/  UMOV UR5, 0x4 ;  /* 0x0000000400057882 */ /* 0x000fca0000000000 */
[----:B------:R-:W-:Y:S04]  /*01b0*/  DEPBAR.LE SB2, 0x36 ;  /* 0x0000ad800000791a */ /* 0x000fe80000000000 */
[----:B------:R-:W2:Y:S02]  /*01c0*/  UTCATOMSWS.FIND_AND_SET.ALIGN UP0, UR5, UR5 ;  /* 0x00000005000575e3 */ /* 0x000ea40008000800 */
[----:B--2---:R-:W-:-:S04]  /*01d0*/  PLOP3.LUT P0, PT, PT, PT, UP0, 0x80, 0x8 ;  /* 0x000000000008781c */ /* 0x004fc80003f0f008 */
[----:B------:R-:W-:-:S04]  /*01e0*/  SEL R2, RZ, 0xffffffff, !P0 ;  /* 0xffffffffff027807 */ /* 0x000fc80004000000 */
[----:B------:R-:W-:Y:S01]  /*01f0*/  ISETP.NE.AND P0, PT, R2, RZ, PT ;  /* 0x000000ff0200720c */ /* 0x000fe20003f05270 */
[----:B------:R-:W-:-:S12]  /*0200*/  IMAD.U32 R2, RZ, RZ, UR5 ;  /* 0x00000005ff027e24 */ /* 0x000fd8000f8e00ff */
[----:B------:R-:W-:Y:S05]  /*0210*/  @!P0 BRA `(.L_x_4) ;  /* 0xfffffffc00dc8947 */ /* 0x000fea000383ffff */
.L_x_3:
[C---:B------:R-:W-:Y:S01]  /*0220*/  VIADD R4, R2.reuse, 0x10 ;  /* 0x0000001002047836 */ /* 0x040fe20000000000 */
[----:B------:R-:W-:Y:S01]  /*0230*/  UMOV UR5, 0x50 ;  /* 0x0000005000057882 */ /* 0x000fe20000000000 */
[----:B------:R-:W-:Y:S01]  /*0240*/  SHF.L.U32 R3, R3, R2, RZ ;  /* 0x0000000203037219 */ /* 0x000fe200000006ff */
[----:B------:R-:W-:Y:S01]  /*0250*/  ULEA UR5, UR6, UR5, 0x18 ;  /* 0x0000000506057291 */ /* 0x000fe2000f8ec0ff */
[----:B------:R-:W-:Y:S01]  /*0260*/  IMAD.SHL.U32 R2, R2, 0x20, RZ ;  /* 0x0000002002027824 */ /* 0x000fe200078e00ff */
[----:B------:R-:W-:-:S04]  /*0270*/  SHF.L.U32 R4, R5, R4, RZ ;  /* 0x0000000405047219 */ /* 0x000fc800000006ff */
[----:B------:R-:W-:-:S05]  /*0280*/  LOP3.LUT R3, R4, R3, RZ, 0xfc, !PT ;  /* 0x0000000304037212 */ /* 0x000fca00078efcff */
[----:B------:R2:W-:Y:S04]  /*0290*/  ATOMS.OR RZ, [UR5], R3 ;  /* 0x00000003ffff798c */ /* 0x0005e8000b000005 */
[----:B------:R2:W-:Y:S01]  /*02a0*/  STS [UR4], R2 ;  /* 0x00000002ff007988 */ /* 0x0005e20008000804 */
[----:B------:R-:W-:Y:S05]  /*02b0*/  BRA `(.L_x_2) ;  /* 0x0000000000107947 */ /* 0x000fea0003800000 */
.L_x_1:
[----:B------:R-:W-:Y:S01]  /*02c0*/  IMAD.MOV.U32 R3, RZ, RZ, -0x1 ;  /* 0xffffffffff037424 */ /* 0x000fe200078e00ff */
[----:B------:R-:W-:-:S04]  /*02d0*/  MOV R2, 0x300 ;  /* 0x0000030000027802 */ /* 0x000fc80000000f00 */
[----:B------:R2:W-:Y:S03]  /*02e0*/  STS [UR4], R3 ;  /* 0x00000003ff007988 */ /* 0x0005e60008000804 */
[----:B-12---:R-:W-:Y:S05]  /*02f0*/  CALL.REL.NOINC `($__internal_1_$__cuda_sm10x_tcgen05_guardrail_trap_phase_invalid_during_alloc) ;  /* 0x0000002c007c7944 */ /* 0x006fea0003c00000 */
.L_x_2:
[----:B------:R-:W-:Y:S05]  /*0300*/  WARPSYNC.ALL ;  /* 0x0000000000007948 */ /* 0x000fea0003800000 */
[----:B------:R-:W-:Y:S01]  /*0310*/  NOP ;  /* 0x0000000000007918 */ /* 0x000fe20000000000 */
.L_x_0:
[----:B------:R-:W3:Y:S08]  /*0320*/  S2UR UR4, SR_CgaCtaId ;  /* 0x00000000000479c3 */ /* 0x000ef00000008800 */
[----:B------:R-:W-:Y:S01]  /*0330*/  BAR.SYNC.DEFER_BLOCKING 0x0 ;  /* 0x0000000000007b1d */ /* 0x000fe20000010000 */
[----:B------:R-:W-:-:S05]  /*0340*/  LOP3.LUT R36, R0, 0xff, RZ, 0xc0, !PT ;  /* 0x000000ff00247812 */ /* 0x000fca00078ec0ff */
[----:B------:R-:W-:Y:S02]  /*0350*/  UMOV UR9, 0x400 ;  /* 0x0000040000097882 */ /* 0x000fe40000000000 */
[----:B--2---:R-:W2:Y:S08]  /*0360*/  LDC R3, c[0x0][0x398] ;  /* 0x0000e600ff037b82 */ /* 0x004eb00000000800 */
[----:B------:R-:W4:Y:S01]  /*0370*/  LDC R7, c[0x0][0x3a0] ;  /* 0x0000e800ff077b82 */ /* 0x000f220000000800 */
[----:B---3--:R-:W-:-:S07]  /*0380*/  ULEA UR9, UR4, UR9, 0x18 ;  /* 0x0000000904097291 */ /* 0x008fce000f8ec0ff */
[----:B------:R-:W3:Y:S02]  /*0390*/  S2UR UR18, SR_CTAID.Y ;  /* 0x00000000001279c3 */ /* 0x000ee40000002600 */
[----:B------:R-:W5:Y:S06]  /*03a0*/  LDS R4, [UR9] ;  /* 0x00000009ff047984 */ /* 0x000f6c0008000800 */
[----:B------:R-:W-:Y:S06]  /*03b0*/  BAR.SYNC.DEFER_BLOCKING 0x0 ;  /* 0x0000000000007b1d */ /* 0x000fec0000010000 */
[----:B------:R-:W-:Y:S05]  /*03c0*/  @P2 BRA `(.L_x_5) ;  /* 0x0000000000182947 */ /* 0x000fea0003800000 */
[----:B------:R-:W-:Y:S01]  /*03d0*/  ELECT P0, URZ, PT ;  /* 0x0000000000ff782f */ /* 0x000fe20003800000 */
[----:B------:R-:W-:Y:S01]  /*03e0*/  IMAD.MOV.U32 R2, RZ, RZ, 0x1 ;  /* 0x00000001ff027424 */ /* 0x000fe200078e00ff */
[----:B------:R-:W-:Y:S01]  /*03f0*/  UMOV UR5, 0x40 ;  /* 0x0000004000057882 */ /* 0x000fe20000000000 */
[----:B------:R-:W-:Y:S01]  /*0400*/  UVIRTCOUNT.DEALLOC.SMPOOL 0x80 ;  /* 0x000000800000784c */ /* 0x000fe20000000000 */
[----:B------:R-:W-:-:S09]  /*0410*/  ULEA UR5, UR4, UR5, 0x18 ;  /* 0x0000000504057291 */ /* 0x000fd2000f8ec0ff */
[----:B------:R5:W-:Y:S03]  /*0420*/  @P0 STS.U8 [UR5], R2 ;  /* 0x00000002ff000988 */ /* 0x000be60008000005 */
.L_x_5:
[----:B------:R-:W5:Y:S01]  /*0430*/  S2UR UR4, SR_CTAID.Z ;  /* 0x00000000000479c3 */ /* 0x000f620000002700 */
[----:B------:R-:W4:Y:S01]  /*0440*/  LDCU UR5, c[0x0][0x370] ;  /* 0x00006e00ff0577ac */ /* 0x000f220008000800 */
[C---:B------:R-:W-:Y:S01]  /*0450*/  ISETP.GE.U32.AND P0, PT, R36.reuse, 0x20, PT ;  /* 0x000000202400780c */ /* 0x040fe20003f06070 */
[----:B--2--5:R-:W-:Y:S01]  /*0460*/  VIADD R2, R3, 0xffffffff ;  /* 0xffffffff03027836 */ /* 0x024fe20000000000 */
[C---:B------:R-:W-:Y:S01]  /*0470*/  ISETP.NE.U32.AND P3, PT, R36.reuse, RZ, PT ;  /* 0x000000ff2400720c */ /* 0x040fe20003f65070 */
[----:B------:R-:W2:Y:S01]  /*0480*/  LDCU UR6, c[0x0][0x374] ;  /* 0x00006e80ff0677ac */ /* 0x000ea20008000800 */
[----:B------:R-:W-:Y:S01]  /*0490*/  LEA R10, R36, UR9, 0x2 ;  /* 0x00000009240a7c11 */ /* 0x000fe2000f8e10ff */
[----:B----4-:R-:W-:Y:S01]  /*04a0*/  VIADD R11, R7, 0xffffffff ;  /* 0xffffffff070b7836 */ /* 0x010fe20000000000 */
[----:B------:R-:W4:Y:S01]  /*04b0*/  S2UR UR15, SR_CTAID.X ;  /* 0x00000000000f79c3 */ /* 0x000f220000002500 */
[----:B------:R-:W5:Y:S01]  /*04c0*/  LDCU.64 UR10, c[0x0][0x3c0] ;  /* 0x00007800ff0a77ac */ /* 0x000f620008000a00 */
[----:B------:R-:W-:Y:S01]  /*04d0*/  R2UR UR8, R4 ;  /* 0x00000000040872ca */ /* 0x000fe200000e0000 */
[----:B------:R-:W-:Y:S04]  /*04e0*/  BSSY.RECONVERGENT B0, `(.L_x_6) ;  /* 0x0000011000007945 */ /* 0x000fe80003800200 */
[----:B------:R3:W-:Y:S01]  /*04f0*/  @!P0 STS [R10], RZ ;  /* 0x000000ff0a008388 */ /* 0x0007e20000000800 */
[----:B------:R-:W-:-:S03]  /*0500*/  NOP ;  /* 0x0000000000007918 */ /* 0x000fc60000000000 */
[----:B------:R3:W-:Y:S02]  /*0510*/  @!P3 STS [UR9+0x24], R2 ;  /* 0x00002402ff00b988 */ /* 0x0007e40008000809 */
[----:B--23--:R-:W-:Y:S02]  /*0520*/  UIMAD UR4, UR4, UR6, UR18 ;  /* 0x00000006040472a4 */ /* 0x00cfe4000f8e0212 */
[----:B------:R2:W-:Y:S02]  /*0530*/  @!P3 STS [UR9+0x20], R11 ;  /* 0x0000200bff00b988 */ /* 0x0005e40008000809 */
[----:B----4-:R-:W-:-:S04]  /*0540*/  UIMAD UR4, UR4, UR5, UR15 ;  /* 0x00000005040472a4 */ /* 0x010fc8000f8e020f */
[----:B------:R-:W-:-:S04]  /*0550*/  UIMAD UR4, UR4, 0x180, URZ ;  /* 0x00000180040478a4 */ /* 0x000fc8000f8e02ff */
[----:B-----5:R-:W-:-:S04]  /*0560*/  UIADD3 UR6, UP0, UPT, UR4, UR10, URZ ;  /* 0x0000000a04067290 */ /* 0x020fc8000ff1e0ff */
[----:B------:R-:W-:Y:S01]  /*0570*/  ULEA.HI.X.SX32 UR7, UR4, UR11, 0x1, UP0 ;  /* 0x0000000b04077291 */ /* 0x000fe200080f0eff */
[----:B--2---:R-:W-:Y:S11]  /*0580*/  @P3 BRA `(.L_x_7) ;  /* 0x0000000000183947 */ /* 0x004ff60003800000 */
[----:B------:R-:W2:Y:S01]  /*0590*/  LDS R3, [UR9+0x8] ;  /* 0x00000809ff037984 */ /* 0x000ea20008000800 */
[----:B------:R-:W3:Y:S01]  /*05a0*/  LDC.64 R8, c[0x0][0x380] ;  /* 0x0000e000ff087b82 */ /* 0x000ee20000000a00 */
[----:B------:R-:W-:Y:S02]  /*05b0*/  IMAD.MOV.U32 R4, RZ, RZ, 0x70 ;  /* 0x00000070ff047424 */ /* 0x000fe400078e00ff */
[----:B---3--:R3:W-:Y:S03]  /*05c0*/  STS.64 [UR9], R8 ;  /* 0x00000008ff007988 */ /* 0x0087e60008000a09 */
[----:B--2---:R-:W-:-:S05]  /*05d0*/  LOP3.LUT R3, R3, 0x10, R4, 0xd8, !PT ;  /* 0x0000001003037812 */ /* 0x004fca00078ed804 */
[----:B------:R3:W-:Y:S02]  /*05e0*/  STS [UR9+0x8], R3 ;  /* 0x00000803ff007988 */ /* 0x0007e40008000809 */
.L_x_7:
[----:B------:R-:W-:Y:S05]  /*05f0*/  BSYNC.RECONVERGENT B0 ;  /* 0x0000000000007941 */ /* 0x000fea0003800200 */
.L_x_6:
[----:B------:R-:W-:Y:S04]  /*0600*/  BSSY.RECONVERGENT B0, `(.L_x_8) ;  /* 0x000000a000007945 */ /* 0x000fe80003800200 */
[----:B------:R-:W-:Y:S05]  /*0610*/  @P3 BRA `(.L_x_9) ;  /* 0x0000000000203947 */ /* 0x000fea0003800000 */
[----:B---3--:R-:W2:Y:S01]  /*0620*/  LDS R3, [UR9+0x34] ;  /* 0x00003409ff037984 */ /* 0x008ea20008000800 */
[----:B------:R-:W-:Y:S02]  /*0630*/  IMAD.MOV.U32 R4, RZ, RZ, 0x3f000000 ;  /* 0x3f000000ff047424 */ /* 0x000fe400078e00ff */
[----:B------:R-:W-:Y:S01]  /*0640*/  @!P3 IMAD.MOV.U32 R5, RZ, RZ, 0x3f ;  /* 0x0000003fff05b424 */ /* 0x000fe200078e00ff */
[----:B------:R-:W3:Y:S02]  /*0650*/  @!P3 LDS R6, [UR9+0x38] ;  /* 0x00003809ff06b984 */ /* 0x000ee40008000800 */
[----:B--2---:R-:W-:Y:S02]  /*0660*/  LOP3.LUT R3, R3, 0xff000000, R4, 0xb8, !PT ;  /* 0xff00000003037812 */ /* 0x004fe400078eb804 */
[----:B---3--:R-:W-:-:S03]  /*0670*/  @!P3 LOP3.LUT R4, R6, 0xff, R5, 0xb8, !PT ;  /* 0x000000ff0604b812 */ /* 0x008fc600078eb805 */
[----:B------:R2:W-:Y:S04]  /*0680*/  STS [UR9+0x34], R3 ;  /* 0x00003403ff007988 */ /* 0x0005e80008000809 */
[----:B------:R2:W-:Y:S02]  /*0690*/  @!P3 STS [UR9+0x38], R4 ;  /* 0x00003804ff00b988 */ /* 0x0005e40008000809 */
.L_x_9:
[----:B------:R-:W-:Y:S05]  /*06a0*/  BSYNC.RECONVERGENT B0 ;  /* 0x0000000000007941 */ /* 0x000fea0003800200 */
.L_x_8:
[----:B------:R-:W-:Y:S04]  /*06b0*/  BSSY.RECONVERGENT B0, `(.L_x_10) ;  /* 0x000000e000007945 */ /* 0x000fe80003800200 */
[----:B------:R-:W-:Y:S05]  /*06c0*/  @P3 BRA `(.L_x_11) ;  /* 0x0000000000303947 */ /* 0x000fea0003800000 */
[----:B--2---:R-:W2:Y:S01]  /*06d0*/  LDS R4, [UR9+0x34] ;  /* 0x00003409ff047984 */ /* 0x004ea20008000800 */
[----:B---3--:R-:W3:Y:S03]  /*06e0*/  LDC.64 R8, c[0x0][0x3a8] ;  /* 0x0000ea00ff087b82 */ /* 0x008ee60000000a00 */
[----:B------:R-:W4:Y:S01]  /*06f0*/  LDS R3, [UR9+0x1c] ;  /* 0x00001c09ff037984 */ /* 0x000f220008000800 */
[C---:B---3--:R-:W-:Y:S01]  /*0700*/  SHF.L.U64.HI R6, R8.reuse, 0x1, R9 ;  /* 0x0000000108067819 */ /* 0x048fe20000010209 */
[----:B------:R-:W-:-:S03]  /*0710*/  IMAD.SHL.U32 R5, R8, 0x2, RZ ;  /* 0x0000000208057824 */ /* 0x000fc600078e00ff */
[--C-:B------:R-:W-:Y:S02]  /*0720*/  SHF.R.U32.HI R8, RZ, 0x4, R6.reuse ;  /* 0x00000004ff087819 */ /* 0x100fe40000011606 */
[----:B------:R-:W-:-:S05]  /*0730*/  SHF.R.U64 R5, R5, 0x4, R6 ;  /* 0x0000000405057819 */ /* 0x000fca0000001206 */
[----:B------:R5:W-:Y:S01]  /*0740*/  STS [UR9+0xc], R5 ;  /* 0x00000c05ff007988 */ /* 0x000be20008000809 */
[----:B--2---:R-:W-:Y:S02]  /*0750*/  LOP3.LUT R4, R4, 0x7, RZ, 0xb8, !PT ;  /* 0x0000000704047812 */ /* 0x004fe400078eb8ff */
[----:B----4-:R-:W-:-:S03]  /*0760*/  LOP3.LUT R3, R3, 0xf, R8, 0xb8, !PT ;  /* 0x0000000f03037812 */ /* 0x010fc600078eb808 */
[----:B------:R5:W-:Y:S04]  /*0770*/  STS [UR9+0x34], R4 ;  /* 0x00003404ff007988 */ /* 0x000be80008000809 */
[----:B------:R5:W-:Y:S02]  /*0780*/  STS [UR9+0x1c], R3 ;  /* 0x00001c03ff007988 */ /* 0x000be40008000809 */
.L_x_11:
[----:B------:R-:W-:Y:S05]  /*0790*/  BSYNC.RECONVERGENT B0 ;  /* 0x0000000000007941 */ /* 0x000fea0003800200 */
.L_x_10:
[----:B------:R-:W-:Y:S04]  /*07a0*/  BSSY.RECONVERGENT B1, `(.L_x_12) ;  /* 0x000001a000017945 */ /* 0x000fe80003800200 */
[----:B------:R-:W-:Y:S04]  /*07b0*/  BSSY.RELIABLE B0, `(.L_x_13) ;  /* 0x0000015000007945 */ /* 0x000fe80003800100 */
[----:B------:R-:W-:Y:S05]  /*07c0*/  @P3 BRA `(.L_x_14) ;  /* 0x0000000000203947 */ /* 0x000fea0003800000 */
[----:B--23-5:R-:W2:Y:S02]  /*07d0*/  LDS R3, [UR9+0x34] ;  /* 0x00003409ff037984 */ /* 0x02cea40008000800 */
[----:B--2---:R-:W-:-:S05]  /*07e0*/  LOP3.LUT R3, R3, 0x38, RZ, 0xb8, !PT ;  /* 0x0000003803037812 */ /* 0x004fca00078eb8ff */
[----:B------:R2:W-:Y:S01]  /*07f0*/  STS [UR9+0x34], R3 ;  /* 0x00003403ff007988 */ /* 0x0005e20008000809 */
[----:B------:R-:W-:Y:S05]  /*0800*/  @P3 BRA `(.L_x_15) ;  /* 0x0000000000203947 */ /* 0x000fea0003800000 */
[----:B--2---:R-:W2:Y:S01]  /*0810*/  LDS R3, [UR9+0x8] ;  /* 0x00000809ff037984 */ /* 0x004ea20008000800 */
[----:B------:R-:W-:-:S05]  /*0820*/  IMAD.MOV.U32 R4, RZ, RZ, 0x780 ;  /* 0x00000780ff047424 */ /* 0x000fca00078e00ff */
[----:B--2---:R-:W-:-:S05]  /*0830*/  LOP3.LUT R3, R3, 0x300, R4, 0xd8, !PT ;  /* 0x0000030003037812 */ /* 0x004fca00078ed804 */
[----:B------:R4:W-:Y:S02]  /*0840*/  STS [UR9+0x8], R3 ;  /* 0x00000803ff007988 */ /* 0x0009e40008000809 */
.L_x_14:
[----:B------:R-:W-:Y:S05]  /*0850*/  @P3 BRA `(.L_x_16) ;  /* 0x0000000000283947 */ /* 0x000fea0003800000 */
[----:B--2345:R-:W2:Y:S02]  /*0860*/  LDS R3, [UR9+0x8] ;  /* 0x00000809ff037984 */ /* 0x03cea40008000800 */
[----:B--2---:R-:W-:-:S05]  /*0870*/  LOP3.LUT R3, R3, 0x1800, RZ, 0xb8, !PT ;  /* 0x0000180003037812 */ /* 0x004fca00078eb8ff */
[----:B------:R3:W-:Y:S02]  /*0880*/  STS [UR9+0x8], R3 ;  /* 0x00000803ff007988 */ /* 0x0007e40008000809 */
.L_x_15:
[----:B------:R-:W-:Y:S05]  /*0890*/  @P3 BREAK.RELIABLE B0 ;  /* 0x0000000000003942 */ /* 0x000fea0003800100 */
[----:B------:R-:W-:Y:S05]  /*08a0*/  @P3 BRA `(.L_x_17) ;  /* 0x0000000000243947 */ /* 0x000fea0003800000 */
[----:B------:R-:W4:Y:S01]  /*08b0*/  LDS R4, [UR9+0x8] ;  /* 0x00000809ff047984 */ /* 0x000f220008000800 */
[----:B--23--:R-:W-:-:S05]  /*08c0*/  IMAD.MOV.U32 R3, RZ, RZ, 0x6000 ;  /* 0x00006000ff037424 */ /* 0x00cfca00078e00ff */
[----:B----4-:R-:W-:-:S04]  /*08d0*/  LOP3.LUT R3, R4, 0x6000, R3, 0xd8, !PT ;  /* 0x0000600004037812 */ /* 0x010fc800078ed803 */
[----:B------:R-:W-:-:S05]  /*08e0*/  LOP3.LUT R3, R3, 0x400000, RZ, 0xb8, !PT ;  /* 0x0040000003037812 */ /* 0x000fca00078eb8ff */
[----:B------:R2:W-:Y:S02]  /*08f0*/  STS [UR9+0x8], R3 ;  /* 0x00000803ff007988 */ /* 0x0005e40008000809 */
.L_x_16:
[----:B------:R-:W-:Y:S05]  /*0900*/  BSYNC.RELIABLE B0 ;  /* 0x0000000000007941 */ /* 0x000fea0003800100 */
.L_x_13:
[----:B--2345:R-:W2:Y:S02]  /*0910*/  @!P3 LDS R3, [UR9+0x8] ;  /* 0x00000809ff03b984 */ /* 0x03cea40008000800 */
[----:B--2---:R-:W-:-:S05]  /*0920*/  @!P3 LOP3.LUT R3, R3, 0x8000, RZ, 0xb8, !PT ;  /* 0x000080000303b812 */ /* 0x004fca00078eb8ff */
[----:B------:R4:W-:Y:S02]  /*0930*/  @!P3 STS [UR9+0x8], R3 ;  /* 0x00000803ff00b988 */ /* 0x0009e40008000809 */
.L_x_17:
[----:B------:R-:W-:Y:S05]  /*0940*/  BSYNC.RECONVERGENT B1 ;  /* 0x0000000000017941 */ /* 0x000fea0003800200 */
.L_x_12:
[----:B------:R-:W-:Y:S05]  /*0950*/  WARPSYNC.ALL ;  /* 0x0000000000007948 */ /* 0x000fea0003800000 */
[----:B------:R-:W-:Y:S01]  /*0960*/  NOP ;  /* 0x0000000000007918 */ /* 0x000fe20000000000 */
[----:B--234-:R-:W2:Y:S02]  /*0970*/  LDC R3, c[0x0][0x39c] ;  /* 0x0000e700ff037b82 */ /* 0x01cea40000000800 */
[----:B--2---:R-:W-:Y:S01]  /*0980*/  VIADD R3, R3, 0xffffffff ;  /* 0xffffffff03037836 */ /* 0x004fe20000000000 */
[----:B------:R-:W-:Y:S06]  /*0990*/  @P0 BRA `(.L_x_18) ;  /* 0x0000000000300947 */ /* 0x000fec0003800000 */
[----:B------:R-:W2:Y:S01]  /*09a0*/  S2R R4, SR_LANEID ;  /* 0x0000000000047919 */ /* 0x000ea20000000000 */
[----:B------:R-:W-:Y:S05]  /*09b0*/  WARPSYNC.ALL ;  /* 0x0000000000007948 */ /* 0x000fea0003800000 */
[----:B------:R-:W-:Y:S01]  /*09c0*/  NOP ;  /* 0x0000000000007918 */ /* 0x000fe20000000000 */
[----:B--2---:R-:W-:-:S05]  /*09d0*/  IMAD.SHL.U32 R6, R4, 0x4, RZ ;  /* 0x0000000404067824 */ /* 0x004fca00078e00ff */
[----:B------:R-:W2:Y:S01]  /*09e0*/  LDS R9, [R6+UR9] ;  /* 0x0000000906097984 */ /* 0x000ea20008000800 */
[----:B------:R-:W-:-:S05]  /*09f0*/  IADD3 R4, P1, PT, R6, UR6, RZ ;  /* 0x0000000606047c10 */ /* 0x000fca000ff3e0ff */
[----:B------:R-:W-:-:S05]  /*0a00*/  IMAD.X R5, RZ, RZ, UR7, P1 ;  /* 0x00000007ff057e24 */ /* 0x000fca00088e06ff */
[----:B--2---:R2:W3:Y:S01]  /*0a10*/  ATOMG.E.EXCH.STRONG.GPU PT, RZ, [R4], R9 ;  /* 0x0000000904ff73a8 */ /* 0x0044e200041ee100 */
[----:B------:R-:W-:-:S04]  /*0a20*/  DEPBAR {5,4,3,2,1,0} ;  /* 0x0000003f0000791a */ /* 0x000fc80000000000 */
[----:B------:R-:W4:Y:S02]  /*0a30*/  CCTL.E.C.LDCU.IV.DEEP [UR6] ;  /* 0x0000000006007540 */ /* 0x000f240009c08000 */
[----:B----4-:R2:W-:Y:S01]  /*0a40*/  UTMACCTL.IV [UR6] ;  /* 0x00000000060079b9 */ /* 0x0105e20008000000 */
[----:B------:R-:W-:Y:S01]  /*0a50*/  NOP ;  /* 0x0000000000007918 */ /* 0x000fe20000000000 */
.L_x_18:
[----:B------:R-:W-:Y:S05]  /*0a60*/  @P0 BRA `(.L_x_19) ;  /* 0x00000000000c0947 */ /* 0x000fea0003800000 */
[----:B------:R0:W-:Y:S01]  /*0a70*/  UTMACMDFLUSH ;  /* 0x00000000000079b7 */ /* 0x0001e20000000000 */
[----:B------:R-:W-:Y:S05]  /*0a80*/  @P0 BRA `(.L_x_19) ;  /* 0x0000000000040947 */ /* 0x000fea0003800000 */
[----:B------:R-:W-:-:S04]  /*0a90*/  DEPBAR.LE SB0, 0x0 ;  /* 0x000080000000791a */ /* 0x000fc80000000000 */
.L_x_19:
[----:B------:R-:W-:Y:S05]  /*0aa0*/  WARPSYNC.ALL ;  /* 0x0000000000007948 */ /* 0x000fea0003800000 */
[----:B------:R-:W-:Y:S01]  /*0ab0*/  NOP ;  /* 0x0000000000007918 */ /* 0x000fe20000000000 */
[----:B---3--:R-:W-:Y:S06]  /*0ac0*/  BAR.SYNC.DEFER_BLOCKING 0x0 ;  /* 0x0000000000007b1d */ /* 0x008fec0000010000 */
[----:B------:R-:W-:Y:S02]  /*0ad0*/  BSSY.RECONVERGENT B1, `(.L_x_20) ;  /* 0x000000b000017945 */ /* 0x000fe40003800200 */
[----:B------:R-:W-:Y:S06]  /*0ae0*/  BAR.SYNC.DEFER_BLOCKING 0x0 ;  /* 0x0000000000007b1d */ /* 0x000fec0000010000 */
[----:B------:R3:W-:Y:S01]  /*0af0*/  @!P0 STS [R10], RZ ;  /* 0x000000ff0a008388 */ /* 0x0007e20000000800 */
[----:B------:R-:W-:Y:S01]  /*0b00*/  NOP ;  /* 0x0000000000007918 */ /* 0x000fe20000000000 */
[----:B------:R-:W-:Y:S05]  /*0b10*/  @P3 BRA `(.L_x_21) ;  /* 0x0000000000183947 */ /* 0x000fea0003800000 */
[----:B--2---:R-:W2:Y:S01]  /*0b20*/  LDS R4, [UR9+0x8] ;  /* 0x00000809ff047984 */ /* 0x004ea20008000800 */
[----:B------:R-:W4:Y:S01]  /*0b30*/  LDC.64 R8, c[0x0][0x388] ;  /* 0x0000e200ff087b82 */ /* 0x000f220000000a00 */
[----:B------:R-:W-:Y:S02]  /*0b40*/  IMAD.MOV.U32 R5, RZ, RZ, 0x70 ;  /* 0x00000070ff057424 */ /* 0x000fe400078e00ff */
[----:B----4-:R4:W-:Y:S03]  /*0b50*/  STS.64 [UR9], R8 ;  /* 0x00000008ff007988 */ /* 0x0109e60008000a09 */
[----:B--2---:R-:W-:-:S05]  /*0b60*/  LOP3.LUT R4, R4, 0x10, R5, 0xd8, !PT ;  /* 0x0000001004047812 */ /* 0x004fca00078ed805 */
[----:B------:R4:W-:Y:S02]  /*0b70*/  STS [UR9+0x8], R4 ;  /* 0x00000804ff007988 */ /* 0x0009e40008000809 */
.L_x_21:
[----:B--2---:R-:W-:Y:S05]  /*0b80*/  BSYNC.RECONVERGENT B1 ;  /* 0x0000000000017941 */ /* 0x004fea0003800200 */
.L_x_20:
[----:B------:R-:W-:Y:S04]  /*0b90*/  BSSY.RECONVERGENT B1, `(.L_x_22) ;  /* 0x000000a000017945 */ /* 0x000fe80003800200 */
[----:B------:R-:W-:Y:S05]  /*0ba0*/  @P3 BRA `(.L_x_23) ;  /* 0x0000000000203947 */ /* 0x000fea0003800000 */
[----:B----4-:R-:W2:Y:S01]  /*0bb0*/  LDS R4, [UR9+0x34] ;  /* 0x00003409ff047984 */ /* 0x010ea20008000800 */
[----:B------:R-:W-:Y:S02]  /*0bc0*/  IMAD.MOV.U32 R9, RZ, RZ, 0x3f000000 ;  /* 0x3f000000ff097424 */ /* 0x000fe400078e00ff */
[----:B------:R-:W-:Y:S01]  /*0bd0*/  @!P3 IMAD.MOV.U32 R5, RZ, RZ, 0x7f ;  /* 0x0000007fff05b424 */ /* 0x000fe200078e00ff */
[----:B------:R-:W4:Y:S02]  /*0be0*/  @!P3 LDS R6, [UR9+0x38] ;  /* 0x00003809ff06b984 */ /* 0x000f240008000800 */
[----:B--2---:R-:W-:Y:S02]  /*0bf0*/  LOP3.LUT R4, R4, 0xff000000, R9, 0xb8, !PT ;  /* 0xff00000004047812 */ /* 0x004fe400078eb809 */
[----:B----4-:R-:W-:-:S03]  /*0c00*/  @!P3 LOP3.LUT R5, R6, 0xff, R5, 0xb8, !PT ;  /* 0x000000ff0605b812 */ /* 0x010fc600078eb805 */
[----:B------:R2:W-:Y:S04]  /*0c10*/  STS [UR9+0x34], R4 ;  /* 0x00003404ff007988 */ /* 0x0005e80008000809 */
[----:B------:R2:W-:Y:S02]  /*0c20*/  @!P3 STS [UR9+0x38], R5 ;  /* 0x00003805ff00b988 */ /* 0x0005e40008000809 */
.L_x_23:
[----:B------:R-:W-:Y:S05]  /*0c30*/  BSYNC.RECONVERGENT B1 ;  /* 0x0000000000017941 */ /* 0x000fea0003800200 */
.L_x_22:
[----:B------:R-:W-:Y:S04]  /*0c40*/  BSSY.RECONVERGENT B1, `(.L_x_24) ;  /* 0x0000004000017945 */ /* 0x000fe80003800200 */
[----:B------:R-:W-:Y:S05]  /*0c50*/  @P3 BRA `(.L_x_25) ;  /* 0x0000000000083947 */ /* 0x000fea0003800000 */
[----:B------:R5:W-:Y:S04]  /*0c60*/  STS [UR9+0x24], R11 ;  /* 0x0000240bff007988 */ /* 0x000be80008000809 */
[----:B------:R5:W-:Y:S02]  /*0c70*/  STS [UR9+0x20], R3 ;  /* 0x00002003ff007988 */ /* 0x000be40008000809 */
.L_x_25:
[----:B------:R-:W-:Y:S05]  /*0c80*/  BSYNC.RECONVERGENT B1 ;  /* 0x0000000000017941 */ /* 0x000fea0003800200 */
.L_x_24:
[----:B------:R-:W-:Y:S04]  /*0c90*/  BSSY.RECONVERGENT B1, `(.L_x_26) ;  /* 0x000000e000017945 */ /* 0x000fe80003800200 */
[----:B------:R-:W-:Y:S05]  /*0ca0*/  @P3 BRA `(.L_x_27) ;  /* 0x0000000000303947 */ /* 0x000fea0003800000 */
[----:B--2---:R-:W2:Y:S01]  /*0cb0*/  LDS R5, [UR9+0x34] ;  /* 0x00003409ff057984 */ /* 0x004ea20008000800 */
[----:B----4-:R-:W4:Y:S03]  /*0cc0*/  LDC.64 R8, c[0x0][0x3b0] ;  /* 0x0000ec00ff087b82 */ /* 0x010f260000000a00 */
[----:B------:R-:W3:Y:S01]  /*0cd0*/  LDS R4, [UR9+0x1c] ;  /* 0x00001c09ff047984 */ /* 0x000ee20008000800 */
[C---:B----4-:R-:W-:Y:S01]  /*0ce0*/  SHF.L.U64.HI R9, R8.reuse, 0x1, R9 ;  /* 0x0000000108097819 */ /* 0x050fe20000010209 */
[----:B------:R-:W-:-:S03]  /*0cf0*/  IMAD.SHL.U32 R6, R8, 0x2, RZ ;  /* 0x0000000208067824 */ /* 0x000fc600078e00ff */
[--C-:B-----5:R-:W-:Y:S02]  /*0d00*/  SHF.R.U32.HI R11, RZ, 0x4, R9.reuse ;  /* 0x00000004ff0b7819 */ /* 0x120fe40000011609 */
[----:B------:R-:W-:-:S05]  /*0d10*/  SHF.R.U64 R6, R6, 0x4, R9 ;  /* 0x0000000406067819 */ /* 0x000fca0000001209 */
[----:B------:R4:W-:Y:S01]  /*0d20*/  STS [UR9+0xc], R6 ;  /* 0x00000c06ff007988 */ /* 0x0009e20008000809 */
[----:B--2---:R-:W-:Y:S02]  /*0d30*/  LOP3.LUT R5, R5, 0x7, RZ, 0xb8, !PT ;  /* 0x0000000705057812 */ /* 0x004fe400078eb8ff */
[----:B---3--:R-:W-:-:S03]  /*0d40*/  LOP3.LUT R4, R4, 0xf, R11, 0xb8, !PT ;  /* 0x0000000f04047812 */ /* 0x008fc600078eb80b */
[----:B------:R4:W-:Y:S04]  /*0d50*/  STS [UR9+0x34], R5 ;  /* 0x00003405ff007988 */ /* 0x0009e80008000809 */
[----:B------:R4:W-:Y:S02]  /*0d60*/  STS [UR9+0x1c], R4 ;  /* 0x00001c04ff007988 */ /* 0x0009e40008000809 */
.L_x_27:
[----:B------:R-:W-:Y:S05]  /*0d70*/  BSYNC.RECONVERGENT B1 ;  /* 0x0000000000017941 */ /* 0x000fea0003800200 */
.L_x_26:
[----:B------:R-:W-:Y:S04]  /*0d80*/  BSSY.RECONVERGENT B2, `(.L_x_28) ;  /* 0x000001a000027945 */ /* 0x000fe80003800200 */
[----:B------:R-:W-:Y:S04]  /*0d90*/  BSSY.RELIABLE B1, `(.L_x_29) ;  /* 0x0000015000017945 */ /* 0x000fe80003800100 */
[----:B------:R-:W-:Y:S05]  /*0da0*/  @P3 BRA `(.L_x_30) ;  /* 0x0000000000203947 */ /* 0x000fea0003800000 */
[----:B--2-4-:R-:W2:Y:S02]  /*0db0*/  LDS R4, [UR9+0x34] ;  /* 0x00003409ff047984 */ /* 0x014ea40008000800 */
[----:B--2---:R-:W-:-:S05]  /*0dc0*/  LOP3.LUT R4, R4, 0x38, RZ, 0xb8, !PT ;  /* 0x0000003804047812 */ /* 0x004fca00078eb8ff */
[----:B------:R2:W-:Y:S01]  /*0dd0*/  STS [UR9+0x34], R4 ;  /* 0x00003404ff007988 */ /* 0x0005e20008000809 */
[----:B------:R-:W-:Y:S05]  /*0de0*/  @P3 BRA `(.L_x_31) ;  /* 0x0000000000203947 */ /* 0x000fea0003800000 */
[----:B--2---:R-:W2:Y:S01]  /*0df0*/  LDS R4, [UR9+0x8] ;  /* 0x00000809ff047984 */ /* 0x004ea20008000800 */
[----:B------:R-:W-:-:S05]  /*0e00*/  IMAD.MOV.U32 R5, RZ, RZ, 0x780 ;  /* 0x00000780ff057424 */ /* 0x000fca00078e00ff */
[----:B--2---:R-:W-:-:S05]  /*0e10*/  LOP3.LUT R4, R4, 0x300, R5, 0xd8, !PT ;  /* 0x0000030004047812 */ /* 0x004fca00078ed805 */
[----:B------:R2:W-:Y:S02]  /*0e20*/  STS [UR9+0x8], R4 ;  /* 0x00000804ff007988 */ /* 0x0005e40008000809 */
.L_x_30:
[----:B------:R-:W-:Y:S05]  /*0e30*/  @P3 BRA `(.L_x_32) ;  /* 0x0000000000283947 */ /* 0x000fea0003800000 */
[----:B--2-4-:R-:W2:Y:S02]  /*0e40*/  LDS R4, [UR9+0x8] ;  /* 0x00000809ff047984 */ /* 0x014ea40008000800 */
[----:B--2---:R-:W-:-:S05]  /*0e50*/  LOP3.LUT R4, R4, 0x1800, RZ, 0xb8, !PT ;  /* 0x0000180004047812 */ /* 0x004fca00078eb8ff */
[----:B------:R4:W-:Y:S02]  /*0e60*/  STS [UR9+0x8], R4 ;  /* 0x00000804ff007988 */ /* 0x0009e40008000809 */
.L_x_31:
[----:B------:R-:W-:Y:S05]  /*0e70*/  @P3 BREAK.RELIABLE B1 ;  /* 0x0000000000013942 */ /* 0x000fea0003800100 */
[----:B------:R-:W-:Y:S05]  /*0e80*/  @P3 BRA `(.L_x_33) ;  /* 0x0000000000243947 */ /* 0x000fea0003800000 */
[----:B--2-4-:R-:W2:Y:S01]  /*0e90*/  LDS R4, [UR9+0x8] ;  /* 0x00000809ff047984 */ /* 0x014ea20008000800 */
[----:B------:R-:W-:-:S05]  /*0ea0*/  IMAD.MOV.U32 R5, RZ, RZ, 0x6000 ;  /* 0x00006000ff057424 */ /* 0x000fca00078e00ff */
[----:B--2---:R-:W-:-:S04]  /*0eb0*/  LOP3.LUT R4, R4, 0x6000, R5, 0xd8, !PT ;  /* 0x0000600004047812 */ /* 0x004fc800078ed805 */
[----:B------:R-:W-:-:S05]  /*0ec0*/  LOP3.LUT R4, R4, 0x400000, RZ, 0xb8, !PT ;  /* 0x0040000004047812 */ /* 0x000fca00078eb8ff */
[----:B------:R2:W-:Y:S02]  /*0ed0*/  STS [UR9+0x8], R4 ;  /* 0x00000804ff007988 */ /* 0x0005e40008000809 */
.L_x_32:
[----:B------:R-:W-:Y:S05]  /*0ee0*/  BSYNC.RELIABLE B1 ;  /* 0x0000000000017941 */ /* 0x000fea0003800100 */
.L_x_29:
[----:B--2-4-:R-:W2:Y:S02]  /*0ef0*/  @!P3 LDS R4, [UR9+0x8] ;  /* 0x00000809ff04b984 */ /* 0x014ea40008000800 */
[----:B--2---:R-:W-:-:S05]  /*0f00*/  @!P3 LOP3.LUT R4, R4, 0x8000, RZ, 0xb8, !PT ;  /* 0x000080000404b812 */ /* 0x004fca00078eb8ff */
[----:B------:R2:W-:Y:S02]  /*0f10*/  @!P3 STS [UR9+0x8], R4 ;  /* 0x00000804ff00b988 */ /* 0x0005e40008000809 */
.L_x_33:
[----:B------:R-:W-:Y:S05]  /*0f20*/  BSYNC.RECONVERGENT B2 ;  /* 0x0000000000027941 */ /* 0x000fea0003800200 */
.L_x_28:
[----:B------:R-:W-:Y:S05]  /*0f30*/  WARPSYNC.ALL ;  /* 0x0000000000007948 */ /* 0x000fea0003800000 */
[----:B------:R-:W-:Y:S01]  /*0f40*/  NOP ;  /* 0x0000000000007918 */ /* 0x000fe20000000000 */
[----:B------:R-:W-:-:S04]  /*0f50*/  UIADD3 UR5, UPT, UPT, UR4, 0x80, URZ ;  /* 0x0000008004057890 */ /* 0x000fc8000fffe0ff */
[----:B------:R-:W-:-:S04]  /*0f60*/  UIADD3 UR34, UP0, UPT, UR5, UR10, URZ ;  /* 0x0000000a05227290 */ /* 0x000fc8000ff1e0ff */
[----:B------:R-:W-:Y:S01]  /*0f70*/  ULEA.HI.X.SX32 UR35, UR5, UR11, 0x1, UP0 ;  /* 0x0000000b05237291 */ /* 0x000fe200080f0eff */
[----:B------:R-:W-:Y:S11]  /*0f80*/  @P0 BRA `(.L_x_34) ;  /* 0x0000000000300947 */ /* 0x000ff60003800000 */
[----:B--2-4-:R-:W2:Y:S01]  /*0f90*/  S2R R4, SR_LANEID ;  /* 0x0000000000047919 */ /* 0x014ea20000000000 */
[----:B------:R-:W-:Y:S05]  /*0fa0*/  WARPSYNC.ALL ;  /* 0x0000000000007948 */ /* 0x000fea0003800000 */
[----:B------:R-:W-:Y:S01]  /*0fb0*/  NOP ;  /* 0x0000000000007918 */ /* 0x000fe20000000000 */
[----:B--2---:R-:W-:-:S05]  /*0fc0*/  IMAD.SHL.U32 R6, R4, 0x4, RZ ;  /* 0x0000000404067824 */ /* 0x004fca00078e00ff */
[----:B------:R-:W2:Y:S01]  /*0fd0*/  LDS R9, [R6+UR9] ;  /* 0x0000000906097984 */ /* 0x000ea20008000800 */
[----:B------:R-:W-:-:S05]  /*0fe0*/  IADD3 R4, P1, PT, R6, UR34, RZ ;  /* 0x0000002206047c10 */ /* 0x000fca000ff3e0ff */
[----:B------:R-:W-:-:S05]  /*0ff0*/  IMAD.X R5, RZ, RZ, UR35, P1 ;  /* 0x00000023ff057e24 */ /* 0x000fca00088e06ff */
[----:B--2---:R2:W4:Y:S01]  /*1000*/  ATOMG.E.EXCH.STRONG.GPU PT, RZ, [R4], R9 ;  /* 0x0000000904ff73a8 */ /* 0x00452200041ee100 */
[----:B------:R-:W-:-:S04]  /*1010*/  DEPBAR {5,4,3,2,1,0} ;  /* 0x0000003f0000791a */ /* 0x000fc80000000000 */
[----:B------:R-:W3:Y:S02]  /*1020*/  CCTL.E.C.LDCU.IV.DEEP [UR34] ;  /* 0x0000000022007540 */ /* 0x000ee40009c08000 */
[----:B---3--:R2:W-:Y:S01]  /*1030*/  UTMACCTL.IV [UR34] ;  /* 0x00000000220079b9 */ /* 0x0085e20008000000 */
[----:B------:R-:W-:Y:S01]  /*1040*/  NOP ;  /* 0x0000000000007918 */ /* 0x000fe20000000000 */
.L_x_34:
[----:B------:R-:W-:Y:S05]  /*1050*/  @P0 BRA `(.L_x_35) ;  /* 0x00000000000c0947 */ /* 0x000fea0003800000 */
[----:B------:R0:W-:Y:S01]  /*1060*/  UTMACMDFLUSH ;  /* 0x00000000000079b7 */ /* 0x0001e20000000000 */
[----:B------:R-:W-:Y:S05]  /*1070*/  @P0 BRA `(.L_x_35) ;  /* 0x0000000000040947 */ /* 0x000fea0003800000 */
[----:B------:R-:W-:-:S04]  /*1080*/  DEPBAR.LE SB0, 0x0 ;  /* 0x000080000000791a */ /* 0x000fc80000000000 */
.L_x_35:
[----:B------:R-:W-:Y:S05]  /*1090*/  WARPSYNC.ALL ;  /* 0x0000000000007948 */ /* 0x000fea0003800000 */
[----:B------:R-:W-:Y:S01]  /*10a0*/  NOP ;  /* 0x0000000000007918 */ /* 0x000fe20000000000 */
[----:B----4-:R-:W-:Y:S06]  /*10b0*/  BAR.SYNC.DEFER_BLOCKING 0x0 ;  /* 0x0000000000007b1d */ /* 0x010fec0000010000 */
[----:B------:R-:W-:Y:S02]  /*10c0*/  BSSY.RECONVERGENT B2, `(.L_x_36) ;  /* 0x000000b000027945 */ /* 0x000fe40003800200 */
[----:B------:R-:W-:Y:S06]  /*10d0*/  BAR.SYNC.DEFER_BLOCKING 0x0 ;  /* 0x0000000000007b1d */ /* 0x000fec0000010000 */
[----:B------:R4:W-:Y:S01]  /*10e0*/  @!P0 STS [R10], RZ ;  /* 0x000000ff0a008388 */ /* 0x0009e20000000800 */
[----:B------:R-:W-:Y:S01]  /*10f0*/  NOP ;  /* 0x0000000000007918 */ /* 0x000fe20000000000 */
[----:B------:R-:W-:Y:S05]  /*1100*/  @P3 BRA `(.L_x_37) ;  /* 0x0000000000183947 */ /* 0x000fea0003800000 */
[----:B--2---:R-:W2:Y:S01]  /*1110*/  LDS R4, [UR9+0x8] ;  /* 0x00000809ff047984 */ /* 0x004ea20008000800 */
[----:B------:R-:W3:Y:S01]  /*1120*/  LDC.64 R8, c[0x0][0x390] ;  /* 0x0000e400ff087b82 */ /* 0x000ee20000000a00 */
[----:B------:R-:W-:Y:S02]  /*1130*/  IMAD.MOV.U32 R5, RZ, RZ, 0x70 ;  /* 0x00000070ff057424 */ /* 0x000fe400078e00ff */
[----:B---3--:R3:W-:Y:S03]  /*1140*/  STS.64 [UR9], R8 ;  /* 0x00000008ff007988 */ /* 0x0087e60008000a09 */
[----:B--2---:R-:W-:-:S05]  /*1150*/  LOP3.LUT R4, R4, 0x10, R5, 0xd8, !PT ;  /* 0x0000001004047812 */ /* 0x004fca00078ed805 */
[----:B------:R3:W-:Y:S02]  /*1160*/  STS [UR9+0x8], R4 ;  /* 0x00000804ff007988 */ /* 0x0007e40008000809 */
.L_x_37:
[----:B--2---:R-:W-:Y:S05]  /*1170*/  BSYNC.RECONVERGENT B2 ;  /* 0x0000000000027941 */ /* 0x004fea0003800200 */
.L_x_36:
[----:B------:R-:W-:Y:S04]  /*1180*/  BSSY.RECONVERGENT B3, `(.L_x_38) ;  /* 0x0000011000037945 */ /* 0x000fe80003800200 */
[----:B------:R-:W-:Y:S04]  /*1190*/  BSSY.RELIABLE B2, `(.L_x_39) ;  /* 0x000000e000027945 */ /* 0x000fe80003800100 */
[----:B------:R-:W-:Y:S05]  /*11a0*/  @P3 BRA `(.L_x_40) ;  /* 0x0000000000243947 */ /* 0x000fea0003800000 */
[----:B---3--:R-:W2:Y:S01]  /*11b0*/  LDS R4, [UR9+0x34] ;  /* 0x00003409ff047984 */ /* 0x008ea20008000800 */
[----:B------:R-:W-:-:S05]  /*11c0*/  IMAD.MOV.U32 R5, RZ, RZ, 0x3f000000 ;  /* 0x3f000000ff057424 */ /* 0x000fca00078e00ff */
[----:B--2---:R-:W-:-:S05]  /*11d0*/  LOP3.LUT R4, R4, 0xff000000, R5, 0xb8, !PT ;  /* 0xff00000004047812 */ /* 0x004fca00078eb805 */
[----:B------:R2:W-:Y:S01]  /*11e0*/  STS [UR9+0x34], R4 ;  /* 0x00003404ff007988 */ /* 0x0005e20008000809 */
[----:B------:R-:W-:Y:S05]  /*11f0*/  @P3 BRA `(.L_x_41) ;  /* 0x00000000001c3947 */ /* 0x000fea0003800000 */
[----:B--2---:R-:W2:Y:S01]  /*1200*/  LDS R4, [UR9+0x38] ;  /* 0x00003809ff047984 */ /* 0x004ea20008000800 */
[----:B------:R-:W-:-:S05]  /*1210*/  IMAD.MOV.U32 R5, RZ, RZ, 0x3f ;  /* 0x0000003fff057424 */ /* 0x000fca00078e00ff */
[----:B--2---:R-:W-:-:S05]  /*1220*/  LOP3.LUT R4, R4, 0xff, R5, 0xb8, !PT ;  /* 0x000000ff04047812 */ /* 0x004fca00078eb805 */
[----:B------:R2:W-:Y:S02]  /*1230*/  STS [UR9+0x38], R4 ;  /* 0x00003804ff007988 */ /* 0x0005e40008000809 */
.L_x_40:
[----:B------:R-:W-:Y:S05]  /*1240*/  @P3 BREAK.RELIABLE B2 ;  /* 0x0000000000023942 */ /* 0x000fea0003800100 */
[----:B------:R-:W-:Y:S05]  /*1250*/  @P3 BRA `(.L_x_42) ;  /* 0x00000000000c3947 */ /* 0x000fea0003800000 */
[----:B------:R2:W-:Y:S02]  /*1260*/  STS [UR9+0x20], R3 ;  /* 0x00002003ff007988 */ /* 0x0005e40008000809 */
.L_x_41:
[----:B------:R-:W-:Y:S05]  /*1270*/  BSYNC.RELIABLE B2 ;  /* 0x0000000000027941 */ /* 0x000fea0003800100 */
.L_x_39:
[----:B------:R2:W-:Y:S02]  /*1280*/  @!P3 STS [UR9+0x24], R2 ;  /* 0x00002402ff00b988 */ /* 0x0005e40008000809 */
.L_x_42:
[----:B------:R-:W-:Y:S05]  /*1290*/  BSYNC.RECONVERGENT B3 ;  /* 0x0000000000037941 */ /* 0x000fea0003800200 */
.L_x_38:
[----:B------:R-:W-:Y:S05]  /*12a0*/  WARPSYNC.ALL ;  /* 0x0000000000007948 */ /* 0x000fea0003800000 */
[----:B------:R-:W-:Y:S01]  /*12b0*/  NOP ;  /* 0x0000000000007918 */ /* 0x000fe20000000000 */
[----:B------:R-:W-:Y:S04]  /*12c0*/  BSSY.RECONVERGENT B3, `(.L_x_43) ;  /* 0x000000e000037945 */ /* 0x000fe80003800200 */
[----:B------:R-:W-:Y:S05]  /*12d0*/  @P3 BRA `(.L_x_44) ;  /* 0x0000000000303947 */ /* 0x000fea0003800000 */
[----:B--2--5:R-:W2:Y:S01]  /*12e0*/  LDS R3, [UR9+0x34] ;  /* 0x00003409ff037984 */ /* 0x024ea20008000800 */
[----:B---3--:R-:W3:Y:S03]  /*12f0*/  LDC.64 R4, c[0x0][0x3b8] ;  /* 0x0000ee00ff047b82 */ /* 0x008ee60000000a00 */
[----:B------:R-:W5:Y:S01]  /*1300*/  LDS R2, [UR9+0x1c] ;  /* 0x00001c09ff027984 */ /* 0x000f620008000800 */
[C---:B---3--:R-:W-:Y:S01]  /*1310*/  SHF.L.U64.HI R5, R4.reuse, 0x1, R5 ;  /* 0x0000000104057819 */ /* 0x048fe20000010205 */
[----:B------:R-:W-:-:S03]  /*1320*/  IMAD.SHL.U32 R4, R4, 0x2, RZ ;  /* 0x0000000204047824 */ /* 0x000fc600078e00ff */
[--C-:B------:R-:W-:Y:S02]  /*1330*/  SHF.R.U32.HI R9, RZ, 0x4, R5.reuse ;  /* 0x00000004ff097819 */ /* 0x100fe40000011605 */
[----:B------:R-:W-:-:S05]  /*1340*/  SHF.R.U64 R4, R4, 0x4, R5 ;  /* 0x0000000404047819 */ /* 0x000fca0000001205 */
[----:B------:R3:W-:Y:S01]  /*1350*/  STS [UR9+0xc], R4 ;  /* 0x00000c04ff007988 */ /* 0x0007e20008000809 */
[----:B--2---:R-:W-:Y:S02]  /*1360*/  LOP3.LUT R3, R3, 0x7, RZ, 0xb8, !PT ;  /* 0x0000000703037812 */ /* 0x004fe400078eb8ff */
[----:B-----5:R-:W-:-:S03]  /*1370*/  LOP3.LUT R2, R2, 0xf, R9, 0xb8, !PT ;  /* 0x0000000f02027812 */ /* 0x020fc600078eb809 */
[----:B------:R3:W-:Y:S04]  /*1380*/  STS [UR9+0x34], R3 ;  /* 0x00003403ff007988 */ /* 0x0007e80008000809 */
[----:B------:R3:W-:Y:S02]  /*1390*/  STS [UR9+0x1c], R2 ;  /* 0x00001c02ff007988 */ /* 0x0007e40008000809 */
.L_x_44:
[----:B------:R-:W-:Y:S05]  /*13a0*/  BSYNC.RECONVERGENT B3 ;  /* 0x0000000000037941 */ /* 0x000fea0003800200 */
.L_x_43:
[----:B------:R-:W-:Y:S04]  /*13b0*/  BSSY.RECONVERGENT B4, `(.L_x_45) ;  /* 0x000001a000047945 */ /* 0x000fe80003800200 */
[----:B------:R-:W-:Y:S04]  /*13c0*/  BSSY.RELIABLE B3, `(.L_x_46) ;  /* 0x0000015000037945 */ /* 0x000fe80003800100 */
[----:B------:R-:W-:Y:S05]  /*13d0*/  @P3 BRA `(.L_x_47) ;  /* 0x0000000000203947 */ /* 0x000fea0003800000 */
[----:B--23--:R-:W2:Y:S02]  /*13e0*/  LDS R2, [UR9+0x34] ;  /* 0x00003409ff027984 */ /* 0x00cea40008000800 */
[----:B--2---:R-:W-:-:S05]  /*13f0*/  LOP3.LUT R2, R2, 0x38, RZ, 0xb8, !PT ;  /* 0x0000003802027812 */ /* 0x004fca00078eb8ff */
[----:B------:R2:W-:Y:S01]  /*1400*/  STS [UR9+0x34], R2 ;  /* 0x00003402ff007988 */ /* 0x0005e20008000809 */
[----:B------:R-:W-:Y:S05]  /*1410*/  @P3 BRA `(.L_x_48) ;  /* 0x0000000000203947 */ /* 0x000fea0003800000 */
[----:B--2---:R-:W2:Y:S01]  /*1420*/  LDS R2, [UR9+0x8] ;  /* 0x00000809ff027984 */ /* 0x004ea20008000800 */
[----:B-----5:R-:W-:-:S05]  /*1430*/  IMAD.MOV.U32 R3, RZ, RZ, 0x780 ;  /* 0x00000780ff037424 */ /* 0x020fca00078e00ff */
[----:B--2---:R-:W-:-:S05]  /*1440*/  LOP3.LUT R2, R2, 0x300, R3, 0xd8, !PT ;  /* 0x0000030002027812 */ /* 0x004fca00078ed803 */
[----:B------:R2:W-:Y:S02]  /*1450*/  STS [UR9+0x8], R2 ;  /* 0x00000802ff007988 */ /* 0x0005e40008000809 */
.L_x_47:
[----:B------:R-:W-:Y:S05]  /*1460*/  @P3 BRA `(.L_x_49) ;  /* 0x0000000000283947 */ /* 0x000fea0003800000 */
[----:B--23--:R-:W2:Y:S02]  /*1470*/  LDS R2, [UR9+0x8] ;  /* 0x00000809ff027984 */ /* 0x00cea40008000800 */
[----:B--2---:R-:W-:-:S05]  /*1480*/  LOP3.LUT R2, R2, 0x1800, RZ, 0xb8, !PT ;  /* 0x0000180002027812 */ /* 0x004fca00078eb8ff */
[----:B------:R3:W-:Y:S02]  /*1490*/  STS [UR9+0x8], R2 ;  /* 0x00000802ff007988 */ /* 0x0007e40008000809 */
.L_x_48:
[----:B------:R-:W-:Y:S05]  /*14a0*/  @P3 BREAK.RELIABLE B3 ;  /* 0x0000000000033942 */ /* 0x000fea0003800100 */
[----:B------:R-:W-:Y:S05]  /*14b0*/  @P3 BRA `(.L_x_50) ;  /* 0x0000000000243947 */ /* 0x000fea0003800000 */
[----:B--23--:R-:W2:Y:S01]  /*14c0*/  LDS R2, [UR9+0x8] ;  /* 0x00000809ff027984 */ /* 0x00cea20008000800 */
[----:B-----5:R-:W-:-:S05]  /*14d0*/  IMAD.MOV.U32 R3, RZ, RZ, 0x6000 ;  /* 0x00006000ff037424 */ /* 0x020fca00078e00ff */
[----:B--2---:R-:W-:-:S04]  /*14e0*/  LOP3.LUT R2, R2, 0x6000, R3, 0xd8, !PT ;  /* 0x0000600002027812 */ /* 0x004fc800078ed803 */
[----:B------:R-:W-:-:S05]  /*14f0*/  LOP3.LUT R2, R2, 0x400000, RZ, 0xb8, !PT ;  /* 0x0040000002027812 */ /* 0x000fca00078eb8ff */
[----:B------:R2:W-:Y:S02]  /*1500*/  STS [UR9+0x8], R2 ;  /* 0x00000802ff007988 */ /* 0x0005e40008000809 */
.L_x_49:
[----:B------:R-:W-:Y:S05]  /*1510*/  BSYNC.RELIABLE B3 ;  /* 0x0000000000037941 */ /* 0x000fea0003800100 */
.L_x_46:
[----:B--23--:R-:W2:Y:S02]  /*1520*/  @!P3 LDS R2, [UR9+0x8] ;  /* 0x00000809ff02b984 */ /* 0x00cea40008000800 */
[----:B--2---:R-:W-:-:S05]  /*1530*/  @!P3 LOP3.LUT R2, R2, 0x8000, RZ, 0xb8, !PT ;  /* 0x000080000202b812 */ /* 0x004fca00078eb8ff */
[----:B------:R2:W-:Y:S02]  /*1540*/  @!P3 STS [UR9+0x8], R2 ;  /* 0x00000802ff00b988 */ /* 0x0005e40008000809 */
.L_x_50:
[----:B------:R-:W-:Y:S05]  /*1550*/  BSYNC.RECONVERGENT B4 ;  /* 0x0000000000047941 */ /* 0x000fea0003800200 */
.L_x_45:
[----:B------:R-:W-:Y:S05]  /*1560*/  WARPSYNC.ALL ;  /* 0x0000000000007948 */ /* 0x000fea0003800000 */
[----:B------:R-:W-:Y:S01]  /*1570*/  NOP ;  /* 0x0000000000007918 */ /* 0x000fe20000000000 */
[----:B------:R-:W-:-:S04]  /*1580*/  UIADD3 UR4, UPT, UPT, UR4, 0x100, URZ ;  /* 0x0000010004047890 */ /* 0x000fc8000fffe0ff */
[----:B------:R-:W-:-:S04]  /*1590*/  UIADD3 UR10, UP0, UPT, UR4, UR10, URZ ;  /* 0x0000000a040a7290 */ /* 0x000fc8000ff1e0ff */
[----:B------:R-:W-:Y:S01]  /*15a0*/  ULEA.HI.X.SX32 UR11, UR4, UR11, 0x1, UP0 ;  /* 0x0000000b040b7291 */ /* 0x000fe200080f0eff */
[----:B------:R-:W-:Y:S11]  /*15b0*/  @P0 BRA `(.L_x_51) ;  /* 0x0000000000300947 */ /* 0x000ff60003800000 */
[----:B--23--:R-:W2:Y:S01]  /*15c0*/  S2R R2, SR_LANEID ;  /* 0x0000000000027919 */ /* 0x00cea20000000000 */
[----:B------:R-:W-:Y:S05]  /*15d0*/  WARPSYNC.ALL ;  /* 0x0000000000007948 */ /* 0x000fea0003800000 */
[----:B------:R-:W-:Y:S01]  /*15e0*/  NOP ;  /* 0x0000000000007918 */ /* 0x000fe20000000000 */
[----:B--2---:R-:W-:-:S05]  /*15f0*/  IMAD.SHL.U32 R4, R2, 0x4, RZ ;  /* 0x0000000402047824 */ /* 0x004fca00078e00ff */
[----:B------:R-:W2:Y:S01]  /*1600*/  LDS R5, [R4+UR9] ;  /* 0x0000000904057984 */ /* 0x000ea20008000800 */
[----:B------:R-:W-:-:S05]  /*1610*/  IADD3 R2, P1, PT, R4, UR10, RZ ;  /* 0x0000000a04027c10 */ /* 0x000fca000ff3e0ff */
[----:B-----5:R-:W-:-:S05]  /*1620*/  IMAD.X R3, RZ, RZ, UR11, P1 ;  /* 0x0000000bff037e24 */ /* 0x020fca00088e06ff */
[----:B--2---:R2:W3:Y:S01]  /*1630*/  ATOMG.E.EXCH.STRONG.GPU PT, RZ, [R2], R5 ;  /* 0x0000000502ff73a8 */ /* 0x0044e200041ee100 */
[----:B------:R-:W-:-:S04]  /*1640*/  DEPBAR {5,4,3,2,1,0} ;  /* 0x0000003f0000791a */ /* 0x000fc80000000000 */
[----:B------:R-:W5:Y:S02]  /*1650*/  CCTL.E.C.LDCU.IV.DEEP [UR10] ;  /* 0x000000000a007540 */ /* 0x000f640009c08000 */
[----:B-----5:R2:W-:Y:S01]  /*1660*/  UTMACCTL.IV [UR10] ;  /* 0x000000000a0079b9 */ /* 0x0205e20008000000 */
[----:B------:R-:W-:Y:S01]  /*1670*/  NOP ;  /* 0x0000000000007918 */ /* 0x000fe20000000000 */
.L_x_51:
[----:B------:R-:W-:Y:S05]  /*1680*/  @P0 BRA `(.L_x_52) ;  /* 0x00000000000c0947 */ /* 0x000fea0003800000 */
[----:B------:R0:W-:Y:S01]  /*1690*/  UTMACMDFLUSH ;  /* 0x00000000000079b7 */ /* 0x0001e20000000000 */
[----:B------:R-:W-:Y:S05]  /*16a0*/  @P0 BRA `(.L_x_52) ;  /* 0x0000000000040947 */ /* 0x000fea0003800000 */
[----:B------:R-:W-:-:S04]  /*16b0*/  DEPBAR.LE SB0, 0x0 ;  /* 0x000080000000791a */ /* 0x000fc80000000000 */
.L_x_52:
[----:B------:R-:W-:Y:S05]  /*16c0*/  WARPSYNC.ALL ;  /* 0x0000000000007948 */ /* 0x000fea0003800000 */
[----:B------:R-:W-:Y:S01]  /*16d0*/  NOP ;  /* 0x0000000000007918 */ /* 0x000fe20000000000 */
[----:B---3--:R-:W-:Y:S01]  /*16e0*/  BAR.SYNC.DEFER_BLOCKING 0x0 ;  /* 0x0000000000007b1d */ /* 0x008fe20000010000 */
[----:B--2---:R-:W-:Y:S01]  /*16f0*/  SHF.R.U32.HI R2, RZ, 0x5, R0 ;  /* 0x00000005ff027819 */ /* 0x004fe20000011600 */
[----:B------:R-:W-:-:S03]  /*1700*/  USHF.L.U32 UR13, UR18, 0x7, URZ ;  /* 0x00000007120d7899 */ /* 0x000fc600080006ff */
[----:B------:R-:W-:Y:S01]  /*1710*/  R2UR UR12, R2 ;  /* 0x00000000020c72ca */ /* 0x000fe200000e0000 */
[----:B------:R-:W-:Y:S01]  /*1720*/  VOTEU.ALL UP0, P3 ;  /* 0x0000000000ff7886 */ /* 0x000fe20001800000 */
[----:B------:R-:W-:Y:S01]  /*1730*/  UMOV UR4, 0x1 ;  /* 0x0000000100047882 */ /* 0x000fe20000000000 */
[----:B------:R-:W-:Y:S01]  /*1740*/  VOTEU.ALL UP1, P3 ;  /* 0x0000000000ff7886 */ /* 0x000fe20001820000 */
[----:B------:R-:W-:Y:S02]  /*1750*/  BSSY.RECONVERGENT B4, `(.L_x_53) ;  /* 0x0000018000047945 */ /* 0x000fe40003800200 */
[----:B------:R-:W-:-:S04]  /*1760*/  @!UP0 UIADD3 UR16, UPT, UPT, -UR4, 0x100000, URZ ;  /* 0x0010000004108890 */ /* 0x000fc8000fffe1ff */
[----:B------:R-:W-:Y:S02]  /*1770*/  @!UP0 USHF.L.U32 UR17, UR16, 0xb, URZ ;  /* 0x0000000b10118899 */ /* 0x000fe400080006ff */
[----:B------:R-:W-:Y:S02]  /*1780*/  @!UP0 USHF.L.U32 UR16, UR16, 0x1, URZ ;  /* 0x0000000110108899 */ /* 0x000fe400080006ff */
[----:B------:R-:W-:-:S04]  /*1790*/  @!UP0 UIADD3 UR4, UPT, UPT, -UR4, 0x100000, URZ ;  /* 0x0010000004048890 */ /* 0x000fc8000fffe1ff */
[----:B------:R-:W-:Y:S02]  /*17a0*/  @!UP0 USHF.L.U32 UR5, UR4, 0xb, URZ ;  /* 0x0000000b04058899 */ /* 0x000fe400080006ff */
[----:B------:R-:W-:Y:S01]  /*17b0*/  @!UP0 USHF.L.U32 UR4, UR4, 0x1, URZ ;  /* 0x0000000104048899 */ /* 0x000fe200080006ff */
[----:B------:R-:W-:Y:S01]  /*17c0*/  VOTEU.ALL UP0, P3 ;  /* 0x0000000000ff7886 */ /* 0x000fe20001800000 */
[----:B------:R-:W2:Y:S04]  /*17d0*/  FENCE.VIEW.ASYNC.S ;  /* 0x00000000000073c6 */ /* 0x000ea80000000000 */
[----:B--2---:R2:W3:Y:S06]  /*17e0*/  @!UP0 SYNCS.EXCH.64 URZ, [UR9+0x30000], UR16 ;  /* 0x0300001009ff85b2 */ /* 0x0044ec0008000100 */
[----:B------:R2:W3:Y:S02]  /*17f0*/  @!UP1 SYNCS.EXCH.64 URZ, [UR9+0x30020], UR4 ;  /* 0x0300200409ff95b2 */ /* 0x0004e40008000100 */
[----:B---3--:R-:W-:Y:S06]  /*1800*/  BAR.SYNC.DEFER_BLOCKING 0x0 ;  /* 0x0000000000007b1d */ /* 0x008fec0000010000 */
[----:B------:R-:W-:Y:S05]  /*1810*/  @P3 BRA `(.L_x_54) ;  /* 0x00000000002c3947 */ /* 0x000fea0003800000 */
[----:B--2---:R-:W-:Y:S02]  /*1820*/  UMOV UR4, 0x1 ;  /* 0x0000000100047882 */ /* 0x004fe40000000000 */
[----:B------:R-:W-:-:S04]  /*1830*/  UIADD3 UR16, UPT, UPT, -UR4, 0x100000, URZ ;  /* 0x0010000004107890 */ /* 0x000fc8000fffe1ff */
[----:B------:R-:W-:Y:S02]  /*1840*/  USHF.L.U32 UR17, UR16, 0xb, URZ ;  /* 0x0000000b10117899 */ /* 0x000fe400080006ff */
[----:B------:R-:W-:Y:S02]  /*1850*/  USHF.L.U32 UR16, UR16, 0x1, URZ ;  /* 0x0000000110107899 */ /* 0x000fe400080006ff */
[----:B------:R-:W-:-:S04]  /*1860*/  UIADD3 UR4, UPT, UPT, -UR4, 0x100000, URZ ;  /* 0x0010000004047890 */ /* 0x000fc8000fffe1ff */
[----:B------:R-:W-:Y:S02]  /*1870*/  USHF.L.U32 UR5, UR4, 0xb, URZ ;  /* 0x0000000b04057899 */ /* 0x000fe400080006ff */
[----:B------:R-:W-:Y:S01]  /*1880*/  USHF.L.U32 UR4, UR4, 0x1, URZ ;  /* 0x0000000104047899 */ /* 0x000fe200080006ff */
[----:B------:R-:W2:Y:S03]  /*1890*/  FENCE.VIEW.ASYNC.S ;  /* 0x00000000000073c6 */ /* 0x000ea60000000000 */
[----:B--2---:R3:W2:Y:S08]  /*18a0*/  SYNCS.EXCH.64 URZ, [UR9+0x30008], UR16 ;  /* 0x0300081009ff75b2 */ /* 0x0046b00008000100 */
[----:B------:R3:W4:Y:S02]  /*18b0*/  SYNCS.EXCH.64 URZ, [UR9+0x30028], UR4 ;  /* 0x0300280409ff75b2 */ /* 0x0007240008000100 */
[----:B---3--:R-:W-:Y:S01]  /*18c0*/  NOP ;  /* 0x0000000000007918 */ /* 0x008fe20000000000 */
.L_x_54:
[----:B--2---:R-:W-:Y:S05]  /*18d0*/  BSYNC.RECONVERGENT B4 ;  /* 0x0000000000047941 */ /* 0x004fea0003800200 */
.L_x_53:
[----:B----4-:R-:W-:Y:S06]  /*18e0*/  BAR.SYNC.DEFER_BLOCKING 0x0 ;  /* 0x0000000000007b1d */ /* 0x010fec0000010000 */
[----:B------:R-:W-:Y:S04]  /*18f0*/  BSSY.RECONVERGENT B4, `(.L_x_55) ;  /* 0x000000d000047945 */ /* 0x000fe80003800200 */
[----:B------:R-:W-:Y:S05]  /*1900*/  @P3 BRA `(.L_x_56) ;  /* 0x00000000002c3947 */ /* 0x000fea0003800000 */
[----:B------:R-:W-:Y:S02]  /*1910*/  UMOV UR4, 0x1 ;  /* 0x0000000100047882 */ /* 0x000fe40000000000 */
[----:B------:R-:W-:-:S04]  /*1920*/  UIADD3 UR16, UPT, UPT, -UR4, 0x100000, URZ ;  /* 0x0010000004107890 */ /* 0x000fc8000fffe1ff */
[----:B------:R-:W-:Y:S02]  /*1930*/  USHF.L.U32 UR17, UR16, 0xb, URZ ;  /* 0x0000000b10117899 */ /* 0x000fe400080006ff */
[----:B------:R-:W-:Y:S02]  /*1940*/  USHF.L.U32 UR16, UR16, 0x1, URZ ;  /* 0x0000000110107899 */ /* 0x000fe400080006ff */
[----:B------:R-:W-:-:S04]  /*1950*/  UIADD3 UR4, UPT, UPT, -UR4, 0x100000, URZ ;  /* 0x0010000004047890 */ /* 0x000fc8000fffe1ff */
[----:B------:R-:W-:Y:S02]  /*1960*/  USHF.L.U32 UR5, UR4, 0xb, URZ ;  /* 0x0000000b04057899 */ /* 0x000fe400080006ff */
[----:B------:R-:W-:Y:S01]  /*1970*/  USHF.L.U32 UR4, UR4, 0x1, URZ ;  /* 0x0000000104047899 */ /* 0x000fe200080006ff */
[----:B------:R-:W2:Y:S03]  /*1980*/  FENCE.VIEW.ASYNC.S ;  /* 0x00000000000073c6 */ /* 0x000ea60000000000 */
[----:B--2---:R2:W3:Y:S08]  /*1990*/  SYNCS.EXCH.64 URZ, [UR9+0x30010], UR16 ;  /* 0x0300101009ff75b2 */ /* 0x0044f00008000100 */
[----:B------:R2:W4:Y:S01]  /*19a0*/  SYNCS.EXCH.64 URZ, [UR9+0x30030], UR4 ;  /* 0x0300300409ff75b2 */ /* 0x0005220008000100 */
[----:B------:R-:W-:Y:S01]  /*19b0*/  NOP ;  /* 0x0000000000007918 */ /* 0x000fe20000000000 */
.L_x_56:
[----:B--2---:R-:W-:Y:S05]  /*19c0*/  BSYNC.RECONVERGENT B4 ;  /* 0x0000000000047941 */ /* 0x004fea0003800200 */
.L_x_55:
[----:B---34-:R-:W-:Y:S01]  /*19d0*/  BAR.SYNC.DEFER_BLOCKING 0x0 ;  /* 0x0000000000007b1d */ /* 0x018fe20000010000 */
[----:B------:R-:W-:Y:S01]  /*19e0*/  UIADD3 UR14, UPT, UPT, UR9, 0x30020, URZ ;  /* 0x00030020090e7890 */ /* 0x000fe2000fffe0ff */
[----:B------:R-:W-:Y:S01]  /*19f0*/  ISETP.GE.AND P0, PT, R7, 0x1, PT ;  /* 0x000000010700780c */ /* 0x000fe20003f06270 */
[----:B------:R-:W-:-:S03]  /*1a00*/  USHF.L.U32 UR27, UR15, 0x6, URZ ;  /* 0x000000060f1b7899 */ /* 0x000fc600080006ff */
        /* <DEDUP_REMOVED lines=13> */
.L_x_58:
[----:B--2---:R-:W-:Y:S05]  /*1ae0*/  BSYNC.RECONVERGENT B4 ;  /* 0x0000000000047941 */ /* 0x004fea0003800200 */
.L_x_57:
[----:B------:R-:W-:Y:S05]  /*1af0*/  @!P0 BRA `(.L_x_59) ;  /* 0x0000000c00588947 */ /* 0x000fea0003800000 */
[----:B---34-:R-:W-:Y:S01]  /*1b00*/  BAR.SYNC.DEFER_BLOCKING 0x0 ;  /* 0x0000000000007b1d */ /* 0x018fe20000010000 */
[----:B------:R-:W-:Y:S01]  /*1b10*/  ELECT P1, URZ, PT ;  /* 0x0000000000ff782f */ /* 0x000fe20003820000 */
[----:B------:R-:W-:Y:S01]  /*1b20*/  @!P3 IMAD.MOV.U32 R2, RZ, RZ, 0xc000 ;  /* 0x0000c000ff02b424 */ /* 0x000fe200078e00ff */
[----:B------:R-:W-:Y:S02]  /*1b30*/  ULOP3.LUT UR4, UR12, 0x1, URZ, 0xc0, !UPT ;  /* 0x000000010c047892 */ /* 0x000fe4000f8ec0ff */
[C---:B------:R-:W-:Y:S02]  /*1b40*/  ISETP.LT.U32.AND P1, PT, R36.reuse, 0x40, P1 ;  /* 0x000000402400780c */ /* 0x040fe40000f21070 */
[----:B------:R-:W-:Y:S01]  /*1b50*/  ELECT P0, URZ, PT ;  /* 0x0000000000ff782f */ /* 0x000fe20003800000 */
[----:B------:R-:W-:Y:S02]  /*1b60*/  ULEA UR5, UR4, UR9, 0xd ;  /* 0x0000000904057291 */ /* 0x000fe4000f8e68ff */
[----:B------:R-:W-:Y:S01]  /*1b70*/  USHF.L.U32 UR26, UR4, 0x6, URZ ;  /* 0x00000006041a7899 */ /* 0x000fe200080006ff */
[----:B------:R-:W-:Y:S01]  /*1b80*/  ISETP.LT.U32.AND P0, PT, R36, 0x40, P0 ;  /* 0x000000402400780c */ /* 0x000fe20000701070 */
[----:B------:R-:W-:-:S02]  /*1b90*/  ULEA UR16, UR4, UR5, 0xd ;  /* 0x0000000504107291 */ /* 0x000fc4000f8e68ff */
[----:B------:R-:W-:-:S04]  /*1ba0*/  ULEA UR18, UR18, UR26, 0x7 ;  /* 0x0000001a12127291 */ /* 0x000fc8000f8e38ff */
[----:B------:R-:W-:Y:S01]  /*1bb0*/  VOTEU.ANY UP0, P1 ;  /* 0x0000000000ff7886 */ /* 0x000fe20000800100 */
[----:B------:R-:W-:-:S04]  /*1bc0*/  VOTEU.ANY UP2, P1 ;  /* 0x0000000000ff7886 */ /* 0x000fc80000840100 */
[----:B------:R-:W-:Y:S01]  /*1bd0*/  @UP0 UIADD3 UR24, UPT, UPT, UR5, 0x20000, URZ ;  /* 0x0002000005180890 */ /* 0x000fe2000fffe0ff */
[----:B------:R2:W-:Y:S01]  /*1be0*/  @!P3 SYNCS.ARRIVE.TRANS64 RZ, [UR9+0x30000], R2 ;  /* 0x03000002ffffb9a7 */ /* 0x0005e20008000009 */
[----:B------:R-:W-:Y:S01]  /*1bf0*/  @UP0 UIADD3 UR25, UPT, UPT, UR9, 0x30000, URZ ;  /* 0x0003000009190890 */ /* 0x000fe2000fffe0ff */
[----:B------:R-:W-:Y:S06]  /*1c00*/  BAR.SYNC.DEFER_BLOCKING 0x0 ;  /* 0x0000000000007b1d */ /* 0x000fec0000010000 */
[----:B------:R-:W-:Y:S01]  /*1c10*/  VOTEU.ANY UP1, P0 ;  /* 0x0000000000ff7886 */ /* 0x000fe20000020100 */
[----:B------:R-:W-:-:S04]  /*1c20*/  VOTEU.ANY UP0, P0 ;  /* 0x0000000000ff7886 */ /* 0x000fc80000000100 */
[----:B------:R-:W-:Y:S01]  /*1c30*/  @UP1 UIADD3 UR17, UPT, UPT, UR9, 0x30000, URZ ;  /* 0x0003000009111890 */ /* 0x000fe2000fffe0ff */
[----:B------:R-:W-:Y:S01]  /*1c40*/  @UP1 UMOV UR19, URZ ;  /* 0x000000ff00131c82 */ /* 0x000fe20008000000 */
[----:B------:R2:W-:Y:S01]  /*1c50*/  @UP2 UTMALDG.2D [UR24], [UR6] ;  /* 0x00000018060025b4 */ /* 0x0005e20008008000 */
[----:B------:R3:W-:Y:S06]  /*1c60*/  MEMBAR.ALL.CTA ;  /* 0x0000000000007992 */ /* 0x0007ec0000008000 */
[----:B---3--:R-:W3:Y:S02]  /*1c70*/  FENCE.VIEW.ASYNC.S ;  /* 0x00000000000073c6 */ /* 0x008ee40000000000 */
[----:B---3--:R-:W-:Y:S06]  /*1c80*/  BAR.SYNC.DEFER_BLOCKING 0x0 ;  /* 0x0000000000007b1d */ /* 0x008fec0000010000 */
[----:B------:R2:W-:Y:S01]  /*1c90*/  @UP0 UTMALDG.2D [UR16], [UR34] ;  /* 0x00000010220005b4 */ /* 0x0005e20008008000 */
[----:B------:R-:W-:Y:S01]  /*1ca0*/  UISETP.NE.U32.AND UP0, UPT, UR12, URZ, UPT ;  /* 0x000000ff0c00728c */ /* 0x000fe2000bf05070 */
[----:B------:R-:W-:Y:S06]  /*1cb0*/  BAR.SYNC.DEFER_BLOCKING 0x0 ;  /* 0x0000000000007b1d */ /* 0x000fec0000010000 */
[----:B------:R-:W3:Y:S02]  /*1cc0*/  SYNCS.PHASECHK.TRANS64.TRYWAIT P0, [UR9+0x30000], RZ ;  /* 0x030000ffff0075a7 */ /* 0x000ee40008001109 */
[----:B--23--:R-:W-:Y:S05]  /*1cd0*/  @!P0 BRA `(.L_x_60) ;  /* 0x0000001000c88947 */ /* 0x00cfea0003800000 */
.L_x_78:
[----:B------:R-:W-:Y:S05]  /*1ce0*/  BRA.U UP0, `(.L_x_61) ;  /* 0x0000000100cc7547 */ /* 0x000fea000b800000 */
[----:B------:R-:W-:Y:S02]  /*1cf0*/  USHF.R.U32.HI UR18, URZ, 0x4, UR9 ;  /* 0x00000004ff127899 */ /* 0x000fe40008011609 */
[----:B------:R-:W-:Y:S02]  /*1d00*/  UIADD3 UR15, UPT, UPT, UR9, 0x20000, URZ ;  /* 0x00020000090f7890 */ /* 0x000fe4000fffe0ff */
[----:B------:R-:W-:Y:S02]  /*1d10*/  USGXT.U32 UR18, UR18, 0xe ;  /* 0x0000000e1212789a */ /* 0x000fe40008000000 */
[----:B------:R-:W-:Y:S02]  /*1d20*/  USHF.R.U32.HI UR15, URZ, 0x4, UR15 ;  /* 0x00000004ff0f7899 */ /* 0x000fe4000801160f */
[----:B------:R-:W-:Y:S02]  /*1d30*/  UIADD3 UR28, UP0, UPT, UR18, 0x4000080, URZ ;  /* 0x04000080121c7890 */ /* 0x000fe4000ff1e0ff */
[----:B------:R-:W-:Y:S01]  /*1d40*/  USGXT.U32 UR16, UR15, 0xe ;  /* 0x0000000e0f10789a */ /* 0x000fe20008000000 */
[----:B------:R-:W-:Y:S01]  /*1d50*/  UMOV UR5, URZ ;  /* 0x000000ff00057c82 */ /* 0x000fe20008000000 */
[----:B------:R-:W-:Y:S01]  /*1d60*/  UMOV UR4, URZ ;  /* 0x000000ff00047c82 */ /* 0x000fe20008000000 */
[----:B------:R-:W-:-:S02]  /*1d70*/  UIADD3.X UR29, UPT, UPT, UR5, 0x40004040, URZ, UP0, !UPT ;  /* 0x40004040051d7890 */ /* 0x000fc400087fe4ff */
[----:B------:R-:W-:Y:S02]  /*1d80*/  UIADD3 UR56, UP0, UPT, UR16, 0x2, URZ ;  /* 0x0000000210387890 */ /* 0x000fe4000ff1e0ff */
[----:B------:R-:W-:Y:S02]  /*1d90*/  ULOP3.LUT UR18, UR18, 0x4000000, URZ, 0xfc, !UPT ;  /* 0x0400000012127892 */ /* 0x000fe4000f8efcff */
[----:B------:R-:W-:Y:S02]  /*1da0*/  UIADD3.X UR57, UPT, UPT, UR4, 0x40004040, URZ, UP0, !UPT ;  /* 0x4000404004397890 */ /* 0x000fe400087fe4ff */
[----:B------:R-:W-:Y:S02]  /*1db0*/  UIADD3.64 UR32, UPT, UPT, UR28, 0x80, URZ ;  /* 0x000000801c207897 */ /* 0x000fe4000fffe0ff */
[----:B------:R-:W-:Y:S02]  /*1dc0*/  UIADD3.64 UR4, UPT, UPT, UR56, 0x2, URZ ;  /* 0x0000000238047897 */ /* 0x000fe4000fffe0ff */
[----:B------:R-:W-:-:S02]  /*1dd0*/  UIADD3.64 UR38, UPT, UPT, UR28, 0x100, URZ ;  /* 0x000001001c267897 */ /* 0x000fc4000fffe0ff */
[----:B------:R-:W-:Y:S02]  /*1de0*/  UIADD3.64 UR36, UPT, UPT, UR56, 0x4, URZ ;  /* 0x0000000438247897 */ /* 0x000fe4000fffe0ff */
[----:B------:R-:W-:Y:S02]  /*1df0*/  UIADD3.64 UR42, UPT, UPT, UR28, 0x180, URZ ;  /* 0x000001801c2a7897 */ /* 0x000fe4000fffe0ff */
[----:B------:R-:W-:Y:S02]  /*1e00*/  UIADD3.64 UR40, UPT, UPT, UR56, 0x1fe, URZ ;  /* 0x000001fe38287897 */ /* 0x000fe4000fffe0ff */
[----:B------:R-:W-:Y:S02]  /*1e10*/  UIADD3.64 UR46, UPT, UPT, UR28, 0x200, URZ ;  /* 0x000002001c2e7897 */ /* 0x000fe4000fffe0ff */
[----:B------:R-:W-:Y:S02]  /*1e20*/  UIADD3.64 UR44, UPT, UPT, UR56, 0x200, URZ ;  /* 0x00000200382c7897 */ /* 0x000fe4000fffe0ff */
[----:B------:R-:W-:-:S02]  /*1e30*/  UIADD3.64 UR50, UPT, UPT, UR28, 0x280, URZ ;  /* 0x000002801c327897 */ /* 0x000fc4000fffe0ff */
[----:B------:R-:W-:Y:S01]  /*1e40*/  UIADD3.64 UR48, UPT, UPT, UR56, 0x202, URZ ;  /* 0x0000020238307897 */ /* 0x000fe2000fffe0ff */
[----:B------:R-:W-:Y:S01]  /*1e50*/  UMOV UR20, 0x0 ;  /* 0x0000000000147882 */ /* 0x000fe20000000000 */
[----:B------:R-:W-:Y:S01]  /*1e60*/  UMOV UR21, 0x4210010 ;  /* 0x0421001000157882 */ /* 0x000fe20000000000 */
[----:B------:R-:W-:Y:S01]  /*1e70*/  UIADD3.64 UR54, UPT, UPT, UR28, 0x300, URZ ;  /* 0x000003001c367897 */ /* 0x000fe2000fffe0ff */
[----:B------:R-:W-:Y:S01]  /*1e80*/  UMOV UR17, 0x40004040 ;  /* 0x4000404000117882 */ /* 0x000fe20000000000 */
[----:B------:R-:W-:Y:S01]  /*1e90*/  UIADD3.64 UR52, UPT, UPT, UR56, 0x204, URZ ;  /* 0x0000020438347897 */ /* 0x000fe2000fffe0ff */
[----:B------:R-:W-:Y:S01]  /*1ea0*/  UMOV UR19, 0x40004040 ;  /* 0x4000404000137882 */ /* 0x000fe20000000000 */
[----:B------:R-:W-:Y:S01]  /*1eb0*/  UMOV UR22, 0x0 ;  /* 0x0000000000167882 */ /* 0x000fe20000000000 */
[----:B------:R-:W-:Y:S01]  /*1ec0*/  UMOV UR23, 0x4210010 ;  /* 0x0421001000177882 */ /* 0x000fe20000000000 */
[----:B------:R-:W-:Y:S01]  /*1ed0*/  UMOV UR24, 0x0 ;  /* 0x0000000000187882 */ /* 0x000fe20000000000 */
[----:B------:R-:W-:Y:S01]  /*1ee0*/  UMOV UR25, 0x4210010 ;  /* 0x0421001000197882 */ /* 0x000fe20000000000 */
[----:B------:R2:W-:Y:S01]  /*1ef0*/  UTCHMMA gdesc[UR16], gdesc[UR18], tmem[UR8], tmem[UR20], idesc[UR21], !UPT ;  /* 0x00ff1412100075ea */ /* 0x0005e2000f800008 */
[----:B------:R-:W-:Y:S01]  /*1f00*/  UMOV UR30, 0x0 ;  /* 0x00000000001e7882 */ /* 0x000fe20000000000 */
[----:B------:R-:W-:Y:S01]  /*1f10*/  UMOV UR31, 0x4210010 ;  /* 0x04210010001f7882 */ /* 0x000fe20000000000 */
[----:B------:R2:W-:Y:S01]  /*1f20*/  UTCHMMA gdesc[UR56], gdesc[UR28], tmem[UR8], tmem[UR22], idesc[UR23], UPT ;  /* 0x00ff161c380075ea */ /* 0x0005e2000b800008 */
        /* <DEDUP_REMOVED lines=12> */
[----:B------:R2:W-:Y:S01]  /*1ff0*/  UTCHMMA gdesc[UR48], gdesc[UR50], tmem[UR8], tmem[UR62], idesc[UR63], UPT ;  /* 0x00ff3e32300075ea */ /* 0x0005e2000b800008 */
[----:B------:R2:W-:Y:S01]  /*2000*/  UTCHMMA gdesc[UR52], gdesc[UR54], tmem[UR8], tmem[UR64], idesc[UR65], UPT ;  /* 0x00ff4036340075ea */ /* 0x0005e2000b800008 */
[----:B------:R-:W-:Y:S01]  /*2010*/  NOP ;  /* 0x0000000000007918 */ /* 0x000fe20000000000 */
.L_x_61:
[----:B------:R-:W-:Y:S01]  /*2020*/  ELECT P0, URZ, PT ;  /* 0x0000000000ff782f */ /* 0x000fe20003800000 */
[----:B--2---:R-:W-:Y:S01]  /*2030*/  UMOV UR4, UR14 ;  /* 0x0000000e00047c82 */ /* 0x004fe20008000000 */
[----:B------:R-:W-:Y:S02]  /*2040*/  UMOV UR5, URZ ;  /* 0x000000ff00057c82 */ /* 0x000fe40008000000 */
[----:B------:R-:W-:-:S13]  /*2050*/  ISETP.LT.U32.AND P0, PT, R36, 0x20, P0 ;  /* 0x000000202400780c */ /* 0x000fda0000701070 */
[----:B------:R-:W-:Y:S01]  /*2060*/  VOTEU.ANY UP0, P0 ;  /* 0x0000000000ff7886 */ /* 0x000fe20000000100 */
[----:B------:R-:W-:Y:S01]  /*2070*/  VOTEU.ANY UP1, P0 ;  /* 0x0000000000ff7886 */ /* 0x000fe20000020100 */
[----:B------:R-:W-:-:S03]  /*2080*/  ISETP.GE.U32.AND P0, PT, R7, 0x81, PT ;  /* 0x000000810700780c */ /* 0x000fc60003f06070 */
[----:B------:R-:W-:Y:S02]  /*2090*/  @UP0 UMOV UR4, UR4 ;  /* 0x0000000400040c82 */ /* 0x000fe40008000000 */
[----:B------:R2:W-:Y:S01]  /*20a0*/  @UP1 UTCBAR [UR4], URZ ;  /* 0x000000ff040013e9 */ /* 0x0005e200080000ff */
[----:B------:R-:W-:Y:S06]  /*20b0*/  BAR.SYNC.DEFER_BLOCKING 0x0 ;  /* 0x0000000000007b1d */ /* 0x000fec0000010000 */
[----:B------:R-:W3:Y:S02]  /*20c0*/  SYNCS.PHASECHK.TRANS64.TRYWAIT P1, [UR9+0x30020], RZ ;  /* 0x030020ffff0075a7 */ /* 0x000ee40008021109 */
[----:B--23--:R-:W-:Y:S05]  /*20d0*/  @!P1 BRA `(.L_x_62) ;  /* 0x0000000c00d49947 */ /* 0x00cfea0003800000 */
.L_x_79:
[----:B------:R-:W-:Y:S01]  /*20e0*/  IMAD.MOV.U32 R2, RZ, RZ, RZ ;  /* 0x000000ffff027224 */ /* 0x000fe200078e00ff */
[----:B------:R-:W-:Y:S06]  /*20f0*/  @!P0 BRA `(.L_x_59) ;  /* 0x0000000400d88947 */ /* 0x000fec0003800000 */
[----:B------:R-:W2:Y:S01]  /*2100*/  LDCU UR21, c[0x0][0x3a0] ;  /* 0x00007400ff1577ac */ /* 0x000ea20008000800 */
[----:B------:R-:W-:Y:S01]  /*2110*/  UMOV UR20, 0x1 ;  /* 0x0000000100147882 */ /* 0x000fe20000000000 */
[----:B------:R-:W-:-:S05]  /*2120*/  UMOV UR31, 0x80 ;  /* 0x00000080001f7882 */ /* 0x000fca0000000000 */
.L_x_66:
[----:B------:R-:W-:Y:S01]  /*2130*/  BAR.SYNC.DEFER_BLOCKING 0x0 ;  /* 0x0000000000007b1d */ /* 0x000fe20000010000 */
[----:B------:R-:W-:Y:S01]  /*2140*/  ULEA UR44, UR20, UR9, 0x3 ;  /* 0x00000009142c7291 */ /* 0x000fe2000f8e18ff */
[----:B-----5:R-:W-:Y:S01]  /*2150*/  @!P3 IMAD.MOV.U32 R3, RZ, RZ, 0xc000 ;  /* 0x0000c000ff03b424 */ /* 0x020fe200078e00ff */
[----:B------:R-:W-:Y:S01]  /*2160*/  ELECT P1, URZ, PT ;  /* 0x0000000000ff782f */ /* 0x000fe20003820000 */
[----:B------:R-:W-:-:S03]  /*2170*/  ULEA UR4, UR20, UR9, 0xe ;  /* 0x0000000914047291 */ /* 0x000fc6000f8e70ff */
[----:B------:R-:W-:Y:S01]  /*2180*/  ISETP.LT.U32.AND P1, PT, R36, 0x40, P1 ;  /* 0x000000402400780c */ /* 0x000fe20000f21070 */
[----:B------:R-:W-:Y:S02]  /*2190*/  ULOP3.LUT UR30, UR12, 0x1, URZ, 0xc0, !UPT ;  /* 0x000000010c1e7892 */ /* 0x000fe4000f8ec0ff */
[----:B------:R-:W-:Y:S02]  /*21a0*/  UIADD3 UR4, UPT, UPT, UR4, 0x20000, URZ ;  /* 0x0002000004047890 */ /* 0x000fe4000fffe0ff */
[----:B------:R-:W-:Y:S02]  /*21b0*/  ULEA UR26, UR30, UR31, 0x6 ;  /* 0x0000001f1e1a7291 */ /* 0x000fe4000f8e30ff */
[----:B------:R-:W-:Y:S01]  /*21c0*/  ULEA UR24, UR30, UR4, 0xd ;  /* 0x000000041e187291 */ /* 0x000fe2000f8e68ff */
[----:B------:R-:W-:Y:S01]  /*21d0*/  ELECT P0, URZ, PT ;  /* 0x0000000000ff782f */ /* 0x000fe20003800000 */
[----:B------:R-:W-:-:S04]  /*21e0*/  ULEA UR5, UR20, UR9, 0xf ;  /* 0x0000000914057291 */ /* 0x000fc8000f8e78ff */
[----:B------:R-:W-:Y:S01]  /*21f0*/  VOTEU.ANY UP0, P1 ;  /* 0x0000000000ff7886 */ /* 0x000fe20000800100 */
[----:B------:R-:W-:Y:S01]  /*2200*/  ISETP.LT.U32.AND P0, PT, R36, 0x40, P0 ;  /* 0x000000402400780c */ /* 0x000fe20000701070 */
[----:B------:R-:W-:Y:S01]  /*2210*/  ULEA UR28, UR30, UR5, 0xe ;  /* 0x000000051e1c7291 */ /* 0x000fe2000f8e70ff */
[----:B------:R3:W-:Y:S02]  /*2220*/  @!P3 SYNCS.ARRIVE.TRANS64 RZ, [UR44+0x30000], R3 ;  /* 0x03000003ffffb9a7 */ /* 0x0007e4000800002c */
[----:B------:R-:W-:Y:S01]  /*2230*/  @UP0 UIADD3 UR25, UPT, UPT, UR44, 0x30000, URZ ;  /* 0x000300002c190890 */ /* 0x000fe2000fffe0ff */
[----:B------:R-:W-:Y:S01]  /*2240*/  VOTEU.ANY UP0, P1 ;  /* 0x0000000000ff7886 */ /* 0x000fe20000800100 */
[----:B------:R-:W-:Y:S01]  /*2250*/  BAR.SYNC.DEFER_BLOCKING 0x0 ;  /* 0x0000000000007b1d */ /* 0x000fe20000010000 */
[----:B------:R-:W-:Y:S01]  /*2260*/  ULEA UR30, UR30, UR13, 0x6 ;  /* 0x0000000d1e1e7291 */ /* 0x000fe2000f8e30ff */
[----:B---3--:R-:W-:-:S05]  /*2270*/  IMAD.U32 R3, R2, -0x80000000, RZ ;  /* 0x8000000002037824 */ /* 0x008fca00078e00ff */
[----:B------:R-:W-:-:S05]  /*2280*/  VOTEU.ANY UP1, P0 ;  /* 0x0000000000ff7886 */ /* 0x000fca0000020100 */
[----:B------:R-:W-:Y:S01]  /*2290*/  @UP1 UIADD3 UR29, UPT, UPT, UR44, 0x30000, URZ ;  /* 0x000300002c1d1890 */ /* 0x000fe2000fffe0ff */
[----:B------:R-:W-:Y:S01]  /*22a0*/  VOTEU.ANY UP1, P0 ;  /* 0x0000000000ff7886 */ /* 0x000fe20000020100 */
[----:B------:R3:W-:Y:S01]  /*22b0*/  @UP0 UTMALDG.2D [UR24], [UR6] ;  /* 0x00000018060005b4 */ /* 0x0007e20008008000 */
[----:B------:R-:W-:Y:S01]  /*22c0*/  UISETP.NE.U32.AND UP0, UPT, UR12, URZ, UPT ;  /* 0x000000ff0c00728c */ /* 0x000fe2000bf05070 */
[----:B------:R4:W-:Y:S06]  /*22d0*/  MEMBAR.ALL.CTA ;  /* 0x0000000000007992 */ /* 0x0009ec0000008000 */
[----:B----4-:R-:W4:Y:S02]  /*22e0*/  FENCE.VIEW.ASYNC.S ;  /* 0x00000000000073c6 */ /* 0x010f240000000000 */
[----:B----4-:R-:W-:Y:S06]  /*22f0*/  BAR.SYNC.DEFER_BLOCKING 0x0 ;  /* 0x0000000000007b1d */ /* 0x010fec0000010000 */
[----:B------:R3:W-:Y:S02]  /*2300*/  @UP1 UTMALDG.2D [UR28], [UR34] ;  /* 0x0000001c220015b4 */ /* 0x0007e40008008000 */
[----:B------:R-:W-:Y:S06]  /*2310*/  BAR.SYNC.DEFER_BLOCKING 0x0 ;  /* 0x0000000000007b1d */ /* 0x000fec0000010000 */
[----:B------:R-:W4:Y:S02]  /*2320*/  SYNCS.PHASECHK.TRANS64.TRYWAIT P0, [UR44+0x30000], R3 ;  /* 0x03000003ff0075a7 */ /* 0x000f24000800112c */
[----:B---34-:R-:W-:Y:S05]  /*2330*/  @!P0 BRA `(.L_x_63) ;  /* 0x0000000c00488947 */ /* 0x018fea0003800000 */
.L_x_80:
[----:B------:R-:W-:Y:S05]  /*2340*/  BRA.U UP0, `(.L_x_64) ;  /* 0x0000000100f87547 */ /* 0x000fea000b800000 */
[----:B------:R-:W-:Y:S02]  /*2350*/  USHF.R.U32.HI UR18, URZ, 0x4, UR4 ;  /* 0x00000004ff127899 */ /* 0x000fe40008011604 */
[----:B------:R-:W-:Y:S02]  /*2360*/  USHF.R.U32.HI UR19, URZ, 0x4, UR5 ;  /* 0x00000004ff137899 */ /* 0x000fe40008011605 */
[----:B------:R-:W-:Y:S02]  /*2370*/  USGXT.U32 UR18, UR18, 0xe ;  /* 0x0000000e1212789a */ /* 0x000fe40008000000 */
[----:B------:R-:W-:Y:S02]  /*2380*/  USGXT.U32 UR19, UR19, 0xe ;  /* 0x0000000e1313789a */ /* 0x000fe40008000000 */
[----:B------:R-:W-:Y:S02]  /*2390*/  UIADD3 UR24, UP0, UPT, UR18, 0x2, URZ ;  /* 0x0000000212187890 */ /* 0x000fe4000ff1e0ff */
[----:B------:R-:W-:Y:S01]  /*23a0*/  UIADD3 UR22, UP1, UPT, UR19, 0x4000080, URZ ;  /* 0x0400008013167890 */ /* 0x000fe2000ff3e0ff */
[----:B------:R-:W-:Y:S01]  /*23b0*/  UMOV UR4, URZ ;  /* 0x000000ff00047c82 */ /* 0x000fe20008000000 */
[----:B------:R-:W-:Y:S01]  /*23c0*/  UMOV UR5, URZ ;  /* 0x000000ff00057c82 */ /* 0x000fe20008000000 */
[----:B------:R-:W-:-:S02]  /*23d0*/  UIADD3.X UR25, UPT, UPT, UR4, 0x40004040, URZ, UP0, !UPT ;  /* 0x4000404004197890 */ /* 0x000fc400087fe4ff */
[----:B------:R-:W-:Y:S02]  /*23e0*/  UIADD3 UR50, UP3, UPT, UR24, 0x2, URZ ;  /* 0x0000000218327890 */ /* 0x000fe4000ff7e0ff */
[----:B------:R-:W-:Y:S02]  /*23f0*/  UIADD3.X UR23, UPT, UPT, UR5, 0x40004040, URZ, UP1, !UPT ;  /* 0x4000404005177890 */ /* 0x000fe40008ffe4ff */
[----:B------:R-:W-:Y:S02]  /*2400*/  UIADD3 UR52, UP2, UPT, UR22, 0x80, URZ ;  /* 0x0000008016347890 */ /* 0x000fe4000ff5e0ff */
[----:B------:R-:W-:Y:S02]  /*2410*/  UIADD3 UR54, UP6, UPT, UR24, 0x4, URZ ;  /* 0x0000000418367890 */ /* 0x000fe4000ffde0ff */
[----:B------:R-:W-:Y:S02]  /*2420*/  UIADD3 UR56, UP5, UPT, UR22, 0x100, URZ ;  /* 0x0000010016387890 */ /* 0x000fe4000ffbe0ff */
[----:B------:R-:W-:-:S02]  /*2430*/  UIADD3 UR58, UP1, UPT, UR24, 0x1fe, URZ ;  /* 0x000001fe183a7890 */ /* 0x000fc4000ff3e0ff */
[----:B------:R-:W-:Y:S02]  /*2440*/  ULOP3.LUT UR4, UR19, 0x4000000, URZ, 0xfc, !UPT ;  /* 0x0400000013047892 */ /* 0x000fe4000f8efcff */
[----:B------:R-:W-:Y:S02]  /*2450*/  UIADD3 UR60, UP0, UPT, UR22, 0x180, URZ ;  /* 0x00000180163c7890 */ /* 0x000fe4000ff1e0ff */
[----:B------:R-:W-:Y:S02]  /*2460*/  UIADD3.X UR51, UPT, UPT, UR25, URZ, URZ, UP3, !UPT ;  /* 0x000000ff19337290 */ /* 0x000fe40009ffe4ff */
[----:B------:R-:W-:Y:S02]  /*2470*/  UIADD3 UR62, UP4, UPT, UR24, 0x200, URZ ;  /* 0x00000200183e7890 */ /* 0x000fe4000ff9e0ff */
[----:B------:R-:W-:Y:S02]  /*2480*/  UIADD3 UR64, UP3, UPT, UR22, 0x200, URZ ;  /* 0x0000020016407890 */ /* 0x000fe4000ff7e0ff */
[----:B------:R-:W-:-:S02]  /*2490*/  UIADD3.X UR53, UPT, UPT, UR23, URZ, URZ, UP2, !UPT ;  /* 0x000000ff17357290 */ /* 0x000fc400097fe4ff */
[----:B------:R-:W-:Y:S02]  /*24a0*/  UIADD3.X UR55, UPT, UPT, UR25, URZ, URZ, UP6, !UPT ;  /* 0x000000ff19377290 */ /* 0x000fe4000b7fe4ff */
[----:B------:R-:W-:Y:S02]  /*24b0*/  UIADD3 UR66, UP2, UPT, UR24, 0x202, URZ ;  /* 0x0000020218427890 */ /* 0x000fe4000ff5e0ff */
[----:B------:R-:W-:Y:S02]  /*24c0*/  UIADD3 UR68, UP6, UPT, UR22, 0x280, URZ ;  /* 0x0000028016447890 */ /* 0x000fe4000ffde0ff */
[----:B------:R-:W-:Y:S02]  /*24d0*/  UIADD3.X UR57, UPT, UPT, UR23, URZ, URZ, UP5, !UPT ;  /* 0x000000ff17397290 */ /* 0x000fe4000affe4ff */
[----:B------:R-:W-:Y:S02]  /*24e0*/  UIADD3.X UR59, UPT, UPT, UR25, URZ, URZ, UP1, !UPT ;  /* 0x000000ff193b7290 */ /* 0x000fe40008ffe4ff */
[----:B------:R-:W-:-:S02]  /*24f0*/  UIADD3 UR28, UP5, UPT, UR24, 0x204, URZ ;  /* 0x00000204181c7890 */ /* 0x000fc4000ffbe0ff */
[----:B------:R-:W-:Y:S02]  /*2500*/  UIADD3 UR32, UP1, UPT, UR22, 0x300, URZ ;  /* 0x0000030016207890 */ /* 0x000fe4000ff3e0ff */
[----:B------:R-:W-:Y:S02]  /*2510*/  UIADD3.X UR61, UPT, UPT, UR23, URZ, URZ, UP0, !UPT ;  /* 0x000000ff173d7290 */ /* 0x000fe400087fe4ff */
[----:B------:R-:W-:Y:S02]  /*2520*/  UIADD3.X UR63, UPT, UPT, UR25, URZ, URZ, UP4, !UPT ;  /* 0x000000ff193f7290 */ /* 0x000fe4000a7fe4ff */
[----:B------:R-:W-:Y:S02]  /*2530*/  UIADD3.X UR65, UPT, UPT, UR23, URZ, URZ, UP3, !UPT ;  /* 0x000000ff17417290 */ /* 0x000fe40009ffe4ff */
[----:B------:R-:W-:Y:S02]  /*2540*/  UIADD3.X UR67, UPT, UPT, UR25, URZ, URZ, UP2, !UPT ;  /* 0x000000ff19437290 */ /* 0x000fe400097fe4ff */
[----:B------:R-:W-:Y:S01]  /*2550*/  UIADD3.X UR69, UPT, UPT, UR23, URZ, URZ, UP6, !UPT ;  /* 0x000000ff17457290 */ /* 0x000fe2000b7fe4ff */
[----:B------:R-:W-:Y:S01]  /*2560*/  UMOV UR16, 0x0 ;  /* 0x0000000000107882 */ /* 0x000fe20000000000 */
[----:B------:R-:W-:Y:S01]  /*2570*/  UMOV UR17, 0x4210010 ;  /* 0x0421001000117882 */ /* 0x000fe20000000000 */
[----:B------:R-:W-:Y:S01]  /*2580*/  UMOV UR19, 0x40004040 ;  /* 0x4000404000137882 */ /* 0x000fe20000000000 */
[----:B------:R-:W-:Y:S01]  /*2590*/  UMOV UR5, 0x40004040 ;  /* 0x4000404000057882 */ /* 0x000fe20000000000 */
[----:B------:R-:W-:Y:S01]  /*25a0*/  UIADD3.X UR29, UPT, UPT, UR25, URZ, URZ, UP5, !UPT ;  /* 0x000000ff191d7290 */ /* 0x000fe2000affe4ff */
[----:B------:R3:W-:Y:S01]  /*25b0*/  UTCHMMA gdesc[UR18], gdesc[UR4], tmem[UR8], tmem[UR16], idesc[UR17], UPT ;  /* 0x00ff1004120075ea */ /* 0x0007e2000b800008 */
[----:B------:R-:W-:Y:S01]  /*25c0*/  UIADD3.X UR33, UPT, UPT, UR23, URZ, URZ, UP1, !UPT ;  /* 0x000000ff17217290 */ /* 0x000fe20008ffe4ff */
[----:B------:R-:W-:Y:S01]  /*25d0*/  UMOV UR14, 0x0 ;  /* 0x00000000000e7882 */ /* 0x000fe20000000000 */
[----:B------:R-:W-:Y:S01]  /*25e0*/  UMOV UR15, 0x4210010 ;  /* 0x04210010000f7882 */ /* 0x000fe20000000000 */
[----:B------:R-:W-:Y:S01]  /*25f0*/  UMOV UR42, 0x0 ;  /* 0x00000000002a7882 */ /* 0x000fe20000000000 */
[----:B------:R-:W-:Y:S01]  /*2600*/  UMOV UR43, 0x4210010 ;  /* 0x04210010002b7882 */ /* 0x000fe20000000000 */
        /* <DEDUP_REMOVED lines=18> */
.L_x_64:
[----:B------:R-:W-:Y:S01]  /*2730*/  ELECT P0, URZ, PT ;  /* 0x0000000000ff782f */ /* 0x000fe20003800000 */
[----:B---3--:R-:W-:-:S03]  /*2740*/  UIADD3 UR4, UPT, UPT, UR44, 0x30020, URZ ;  /* 0x000300202c047890 */ /* 0x008fc6000fffe0ff */
[----:B------:R-:W-:Y:S01]  /*2750*/  ISETP.LT.U32.AND P0, PT, R36, 0x20, P0 ;  /* 0x000000202400780c */ /* 0x000fe20000701070 */
[----:B------:R-:W-:-:S12]  /*2760*/  UMOV UR5, URZ ;  /* 0x000000ff00057c82 */ /* 0x000fd80008000000 */
[----:B------:R-:W-:Y:S01]  /*2770*/  VOTEU.ANY UP0, P0 ;  /* 0x0000000000ff7886 */ /* 0x000fe20000000100 */
[----:B------:R-:W-:-:S04]  /*2780*/  VOTEU.ANY UP1, P0 ;  /* 0x0000000000ff7886 */ /* 0x000fc80000020100 */
[----:B------:R-:W-:Y:S02]  /*2790*/  @UP0 UMOV UR4, UR4 ;  /* 0x0000000400040c82 */ /* 0x000fe40008000000 */
[----:B------:R3:W-:Y:S01]  /*27a0*/  @UP1 UTCBAR [UR4], URZ ;  /* 0x000000ff040013e9 */ /* 0x0007e200080000ff */
[----:B------:R-:W-:Y:S06]  /*27b0*/  BAR.SYNC.DEFER_BLOCKING 0x0 ;  /* 0x0000000000007b1d */ /* 0x000fec0000010000 */
[----:B------:R-:W4:Y:S02]  /*27c0*/  SYNCS.PHASECHK.TRANS64.TRYWAIT P0, [UR44+0x30020], R3 ;  /* 0x03002003ff0075a7 */ /* 0x000f24000800112c */
[----:B---34-:R-:W-:Y:S05]  /*27d0*/  @!P0 BRA `(.L_x_65) ;  /* 0x00000008002c8947 */ /* 0x018fea0003800000 */
.L_x_81:
[----:B------:R-:W-:Y:S02]  /*27e0*/  UIADD3 UR20, UPT, UPT, UR20, 0x1, URZ ;  /* 0x0000000114147890 */ /* 0x000fe4000fffe0ff */
[----:B------:R-:W-:Y:S02]  /*27f0*/  UIADD3 UR31, UPT, UPT, UR31, 0x80, URZ ;  /* 0x000000801f1f7890 */ /* 0x000fe4000fffe0ff */
[----:B------:R-:W-:-:S04]  /*2800*/  UISETP.NE.U32.AND UP0, UPT, UR20, 0x4, UPT ;  /* 0x000000041400788c */ /* 0x000fc8000bf05070 */
[----:B------:R-:W-:Y:S02]  /*2810*/  USEL UR20, UR20, URZ, UP0 ;  /* 0x000000ff14147287 */ /* 0x000fe40008000000 */
[----:B------:R-:W-:Y:S02]  /*2820*/  USEL UR4, URZ, 0x1, UP0 ;  /* 0x00000001ff047887 */ /* 0x000fe40008000000 */
[----:B--2---:R-:W-:-:S04]  /*2830*/  UISETP.GE.AND UP0, UPT, UR31, UR21, UPT ;  /* 0x000000151f00728c */ /* 0x004fc8000bf06270 */
[----:B------:R-:W-:-:S05]  /*2840*/  LOP3.LUT R2, R2, UR4, RZ, 0x3c, !PT ;  /* 0x0000000402027c12 */ /* 0x000fca000f8e3cff */
[----:B------:R-:W-:Y:S05]  /*2850*/  BRA.U !UP0, `(.L_x_66) ;  /* 0xfffffff908347547 */ /* 0x000fea000b83ffff */
.L_x_59:
[----:B---34-:R-:W-:Y:S01]  /*2860*/  BAR.SYNC.DEFER_BLOCKING 0x0 ;  /* 0x0000000000007b1d */ /* 0x018fe20000010000 */
[----:B------:R-:W-:-:S05]  /*2870*/  IMAD.SHL.U32 R2, R0, 0x40, RZ ;  /* 0x0000004000027824 */ /* 0x000fca00078e00ff */
[----:B------:R-:W-:Y:S04]  /*2880*/  BSSY.RECONVERGENT B4, `(.L_x_67) ;  /* 0x0000004000047945 */ /* 0x000fe80003800200 */
[----:B------:R-:W-:Y:S05]  /*2890*/  @P3 BRA `(.L_x_68) ;  /* 0x0000000000083947 */ /* 0x000fea0003800000 */
[----:B------:R-:W2:Y:S02]  /*28a0*/  SYNCS.CCTL.IV [UR9+0x30000] ;  /* 0x03000000ff0079b1 */ /* 0x000ea40008000009 */
[----:B--2---:R-:W2:Y:S02]  /*28b0*/  SYNCS.CCTL.IV [UR9+0x30020] ;  /* 0x03002000ff0079b1 */ /* 0x004ea40008000009 */
.L_x_68:
[----:B------:R-:W-:Y:S05]  /*28c0*/  BSYNC.RECONVERGENT B4 ;  /* 0x0000000000047941 */ /* 0x000fea0003800200 */
.L_x_67:
[----:B--2---:R-:W-:Y:S06]  /*28d0*/  BAR.SYNC.DEFER_BLOCKING 0x0 ;  /* 0x0000000000007b1d */ /* 0x004fec0000010000 */
[----:B------:R-:W-:Y:S04]  /*28e0*/  BSSY.RECONVERGENT B4, `(.L_x_69) ;  /* 0x0000004000047945 */ /* 0x000fe80003800200 */
[----:B------:R-:W-:Y:S05]  /*28f0*/  @P3 BRA `(.L_x_70) ;  /* 0x0000000000083947 */ /* 0x000fea0003800000 */
[----:B------:R-:W2:Y:S02]  /*2900*/  SYNCS.CCTL.IV [UR9+0x30008] ;  /* 0x03000800ff0079b1 */ /* 0x000ea40008000009 */
[----:B--2---:R-:W2:Y:S02]  /*2910*/  SYNCS.CCTL.IV [UR9+0x30028] ;  /* 0x03002800ff0079b1 */ /* 0x004ea40008000009 */
.L_x_70:
[----:B------:R-:W-:Y:S05]  /*2920*/  BSYNC.RECONVERGENT B4 ;  /* 0x0000000000047941 */ /* 0x000fea0003800200 */
.L_x_69:
[----:B--2---:R-:W-:Y:S06]  /*2930*/  BAR.SYNC.DEFER_BLOCKING 0x0 ;  /* 0x0000000000007b1d */ /* 0x004fec0000010000 */
[----:B------:R-:W-:Y:S04]  /*2940*/  BSSY.RECONVERGENT B4, `(.L_x_71) ;  /* 0x0000004000047945 */ /* 0x000fe80003800200 */
[----:B------:R-:W-:Y:S05]  /*2950*/  @P3 BRA `(.L_x_72) ;  /* 0x0000000000083947 */ /* 0x000fea0003800000 */
[----:B------:R-:W2:Y:S02]  /*2960*/  SYNCS.CCTL.IV [UR9+0x30010] ;  /* 0x03001000ff0079b1 */ /* 0x000ea40008000009 */
[----:B--2---:R-:W2:Y:S02]  /*2970*/  SYNCS.CCTL.IV [UR9+0x30030] ;  /* 0x03003000ff0079b1 */ /* 0x004ea40008000009 */
.L_x_72:
[----:B------:R-:W-:Y:S05]  /*2980*/  BSYNC.RECONVERGENT B4 ;  /* 0x0000000000047941 */ /* 0x000fea0003800200 */
.L_x_71:
[----:B--2---:R-:W-:Y:S06]  /*2990*/  BAR.SYNC.DEFER_BLOCKING 0x0 ;  /* 0x0000000000007b1d */ /* 0x004fec0000010000 */
[----:B------:R-:W-:Y:S04]  /*29a0*/  BSSY.RECONVERGENT B4, `(.L_x_73) ;  /* 0x0000004000047945 */ /* 0x000fe80003800200 */
[----:B------:R-:W-:Y:S05]  /*29b0*/  @P3 BRA `(.L_x_74) ;  /* 0x0000000000083947 */ /* 0x000fea0003800000 */
[----:B------:R-:W2:Y:S02]  /*29c0*/  SYNCS.CCTL.IV [UR9+0x30018] ;  /* 0x03001800ff0079b1 */ /* 0x000ea40008000009 */
[----:B--2---:R-:W2:Y:S02]  /*29d0*/  SYNCS.CCTL.IV [UR9+0x30038] ;  /* 0x03003800ff0079b1 */ /* 0x004ea40008000009 */
.L_x_74:
[----:B------:R-:W-:Y:S05]  /*29e0*/  BSYNC.RECONVERGENT B4 ;  /* 0x0000000000047941 */ /* 0x000fea0003800200 */
.L_x_73:
[----:B------:R-:W-:Y:S01]  /*29f0*/  USHF.L.U32 UR4, UR12, 0x15, URZ ;  /* 0x000000150c047899 */ /* 0x000fe200080006ff */
[----:B-----5:R-:W-:Y:S01]  /*2a00*/  IMAD.SHL.U32 R3, R0, 0x10, RZ ;  /* 0x0000001000037824 */ /* 0x020fe200078e00ff */
[----:B------:R-:W-:Y:S01]  /*2a10*/  USHF.L.U32 UR5, UR12, 0x4, URZ ;  /* 0x000000040c057899 */ /* 0x000fe200080006ff */
[----:B------:R-:W-:Y:S01]  /*2a20*/  LOP3.LUT R2, R2, 0x3800, RZ, 0xc0, !PT ;  /* 0x0000380002027812 */ /* 0x000fe200078ec0ff */
[----:B------:R-:W-:Y:S02]  /*2a30*/  ULOP3.LUT UR4, UR4, 0x600000, URZ, 0xc0, !UPT ;  /* 0x0060000004047892 */ /* 0x000fe4000f8ec0ff */
[----:B------:R-:W-:Y:S01]  /*2a40*/  ULOP3.LUT UR5, UR5, 0x40, URZ, 0xc0, !UPT ;  /* 0x0000004005057892 */ /* 0x000fe2000f8ec0ff */
[----:B------:R-:W-:Y:S01]  /*2a50*/  LOP3.LUT R3, R2, 0x70, R3, 0xf8, !PT ;  /* 0x0000007002037812 */ /* 0x000fe200078ef803 */
[C---:B------:R-:W-:Y:S01]  /*2a60*/  IMAD.SHL.U32 R2, R0.reuse, 0x4, RZ ;  /* 0x0000000400027824 */ /* 0x040fe200078e00ff */
[----:B------:R-:W-:Y:S01]  /*2a70*/  ELECT P0, URZ, PT ;  /* 0x0000000000ff782f */ /* 0x000fe20003800000 */
[----:B------:R-:W-:Y:S01]  /*2a80*/  IMAD.SHL.U32 R0, R0, 0x80, RZ ;  /* 0x0000008000007824 */ /* 0x000fe200078e00ff */
[----:B------:R-:W-:-:S02]  /*2a90*/  UIADD3 UR4, UPT, UPT, UR5, UR4, UR8 ;  /* 0x0000000405047290 */ /* 0x000fc4000fffe008 */
[----:B------:R-:W-:Y:S01]  /*2aa0*/  LOP3.LUT R3, R3, 0x40, R2, 0x78, !PT ;  /* 0x0000004003037812 */ /* 0x000fe200078e7802 */
[----:B------:R-:W-:Y:S01]  /*2ab0*/  ULOP3.LUT UR12, UR12, 0x1, URZ, 0xc0, !UPT ;  /* 0x000000010c0c7892 */ /* 0x000fe2000f8ec0ff */
[----:B------:R-:W-:Y:S01]  /*2ac0*/  ISETP.LT.U32.AND P0, PT, R36, 0x40, P0 ;  /* 0x000000402400780c */ /* 0x000fe20000701070 */
[----:B------:R-:W-:Y:S01]  /*2ad0*/  UMOV UR6, UR27 ;  /* 0x0000001b00067c82 */ /* 0x000fe20008000000 */
[----:B------:R-:W-:Y:S01]  /*2ae0*/  LOP3.LUT R0, R3, 0x780, R0, 0xf8, !PT ;  /* 0x0000078003007812 */ /* 0x000fe200078ef800 */
[----:B------:R-:W-:Y:S02]  /*2af0*/  ULEA UR5, UR12, UR13, 0x6 ;  /* 0x0000000d0c057291 */ /* 0x000fe4000f8e30ff */
[----:B------:R-:W-:Y:S01]  /*2b00*/  LDTM.16dp32bit_t0_t15.x32 R4, tmem[UR4] ;  /* 0x00000004000479ee */ /* 0x000fe20008a80000 */
[----:B------:R-:W3:Y:S01]  /*2b10*/  LDTM.16dp32bit_t16_t31.x32 R4, tmem[UR4+0x20] ;  /* 0x00002004000479ee */ /* 0x000ee20008aa0000 */
[C---:B------:R-:W-:Y:S01]  /*2b20*/  LOP3.LUT R2, R0.reuse, 0x10, RZ, 0x3c, !PT ;  /* 0x0000001000027812 */ /* 0x040fe200078e3cff */
[----:B------:R-:W-:Y:S01]  /*2b30*/  NOP ;  /* 0x0000000000007918 */ /* 0x000fe20000000000 */
[----:B------:R-:W-:Y:S01]  /*2b40*/  LOP3.LUT R3, R0, 0x20, RZ, 0x3c, !PT ;  /* 0x0000002000037812 */ /* 0x000fe200078e3cff */
[----:B------:R-:W-:-:S03]  /*2b50*/  ULEA UR4, UR12, UR9, 0xd ;  /* 0x000000090c047291 */ /* 0x000fc6000f8e68ff */
[----:B---3--:R-:W-:Y:S01]  /*2b60*/  VOTEU.ANY UP1, P0 ;  /* 0x0000000000ff7886 */ /* 0x008fe20000020100 */
[----:B------:R-:W-:Y:S01]  /*2b70*/  VOTEU.ANY UP0, P0 ;  /* 0x0000000000ff7886 */ /* 0x000fe20000000100 */
[----:B------:R-:W-:Y:S02]  /*2b80*/  F2FP.F16.F32.PACK_AB R4, R5, R4 ;  /* 0x000000040504723e */ /* 0x000fe400000000ff */
[----:B------:R-:W-:Y:S02]  /*2b90*/  F2FP.F16.F32.PACK_AB R5, R7, R6 ;  /* 0x000000060705723e */ /* 0x000fe400000000ff */
[----:B------:R-:W-:Y:S02]  /*2ba0*/  F2FP.F16.F32.PACK_AB R12, R13, R12 ;  /* 0x0000000c0d0c723e */ /* 0x000fe400000000ff */
[----:B------:R-:W-:Y:S02]  /*2bb0*/  F2FP.F16.F32.PACK_AB R6, R9, R8 ;  /* 0x000000080906723e */ /* 0x000fe400000000ff */
[----:B------:R-:W-:-:S02]  /*2bc0*/  F2FP.F16.F32.PACK_AB R7, R11, R10 ;  /* 0x0000000a0b07723e */ /* 0x000fc400000000ff */
[----:B------:R-:W-:Y:S02]  /*2bd0*/  F2FP.F16.F32.PACK_AB R13, R15, R14 ;  /* 0x0000000e0f0d723e */ /* 0x000fe400000000ff */
[----:B------:R-:W-:Y:S01]  /*2be0*/  F2FP.F16.F32.PACK_AB R20, R21, R20 ;  /* 0x000000141514723e */ /* 0x000fe200000000ff */
[----:B--2---:R2:W-:Y:S01]  /*2bf0*/  STS.128 [R0+UR9], R4 ;  /* 0x0000000400007988 */ /* 0x0045e20008000c09 */
[----:B------:R-:W-:Y:S02]  /*2c00*/  F2FP.F16.F32.PACK_AB R14, R17, R16 ;  /* 0x00000010110e723e */ /* 0x000fe400000000ff */
[----:B------:R-:W-:Y:S02]  /*2c10*/  F2FP.F16.F32.PACK_AB R15, R19, R18 ;  /* 0x00000012130f723e */ /* 0x000fe400000000ff */
[----:B------:R-:W-:Y:S02]  /*2c20*/  F2FP.F16.F32.PACK_AB R21, R23, R22 ;  /* 0x000000161715723e */ /* 0x000fe400000000ff */
[----:B------:R-:W-:Y:S01]  /*2c30*/  F2FP.F16.F32.PACK_AB R28, R29, R28 ;  /* 0x0000001c1d1c723e */ /* 0x000fe200000000ff */
[----:B------:R2:W-:Y:S01]  /*2c40*/  STS.128 [R2+UR9], R12 ;  /* 0x0000000c02007988 */ /* 0x0005e20008000c09 */
[----:B------:R-:W-:-:S02]  /*2c50*/  F2FP.F16.F32.PACK_AB R22, R25, R24 ;  /* 0x000000181916723e */ /* 0x000fc400000000ff */
[----:B------:R-:W-:Y:S02]  /*2c60*/  F2FP.F16.F32.PACK_AB R23, R27, R26 ;  /* 0x0000001a1b17723e */ /* 0x000fe400000000ff */
[----:B------:R-:W-:Y:S02]  /*2c70*/  F2FP.F16.F32.PACK_AB R29, R31, R30 ;  /* 0x0000001e1f1d723e */ /* 0x000fe400000000ff */
[----:B------:R-:W-:Y:S01]  /*2c80*/  F2FP.F16.F32.PACK_AB R30, R33, R32 ;  /* 0x00000020211e723e */ /* 0x000fe200000000ff */
[----:B------:R2:W-:Y:S01]  /*2c90*/  STS.128 [R3+UR9], R20 ;  /* 0x0000001403007988 */ /* 0x0005e20008000c09 */
[----:B------:R-:W-:Y:S02]  /*2ca0*/  F2FP.F16.F32.PACK_AB R31, R35, R34 ;  /* 0x00000022231f723e */ /* 0x000fe400000000ff */
[----:B------:R-:W-:-:S05]  /*2cb0*/  LOP3.LUT R8, R0, 0x30, RZ, 0x3c, !PT ;  /* 0x0000003000087812 */ /* 0x000fca00078e3cff */
[----:B------:R2:W-:Y:S01]  /*2cc0*/  STS.128 [R8+UR9], R28 ;  /* 0x0000001c08007988 */ /* 0x0005e20008000c09 */
[----:B------:R3:W-:Y:S06]  /*2cd0*/  MEMBAR.ALL.CTA ;  /* 0x0000000000007992 */ /* 0x0007ec0000008000 */
[----:B---3--:R-:W3:Y:S02]  /*2ce0*/  FENCE.VIEW.ASYNC.S ;  /* 0x00000000000073c6 */ /* 0x008ee40000000000 */
[----:B---3--:R-:W-:Y:S06]  /*2cf0*/  BAR.SYNC.DEFER_BLOCKING 0x0 ;  /* 0x0000000000007b1d */ /* 0x008fec0000010000 */
[----:B------:R2:W-:Y:S01]  /*2d00*/  @UP1 UTMASTG.2D [UR4], [UR10] ;  /* 0x000000040a0013b5 */ /* 0x0005e20008008000 */
[----:B------:R0:W-:Y:S01]  /*2d10*/  UTMACMDFLUSH ;  /* 0x00000000000079b7 */ /* 0x0001e20000000000 */
[----:B------:R-:W-:-:S04]  /*2d20*/  DEPBAR.LE SB0, 0x0 ;  /* 0x000080000000791a */ /* 0x000fc80000000000 */
[----:B------:R-:W-:Y:S08]  /*2d30*/  BAR.SYNC.DEFER_BLOCKING 0x0 ;  /* 0x0000000000007b1d */ /* 0x000ff00000010000 */
[----:B------:R-:W-:Y:S06]  /*2d40*/  BAR.SYNC.DEFER_BLOCKING 0x0 ;  /* 0x0000000000007b1d */ /* 0x000fec0000010000 */
[----:B--2---:R-:W-:Y:S05]  /*2d50*/  @P2 BRA `(.L_x_75) ;  /* 0x0000000000a02947 */ /* 0x004fea0003800000 */
[----:B------:R-:W2:Y:S01]  /*2d60*/  S2UR UR5, SR_CgaCtaId ;  /* 0x00000000000579c3 */ /* 0x000ea20000008800 */
[----:B------:R-:W-:Y:S01]  /*2d70*/  NOP ;  /* 0x0000000000007918 */ /* 0x000fe20000000000 */
[----:B------:R-:W-:Y:S01]  /*2d80*/  UMOV UR4, 0x50 ;  /* 0x0000005000047882 */ /* 0x000fe20000000000 */
[----:B------:R-:W-:Y:S02]  /*2d90*/  IMAD.U32 R0, RZ, RZ, UR8 ;  /* 0x00000008ff007e24 */ /* 0x000fe4000f8e00ff */
[----:B------:R-:W-:Y:S02]  /*2da0*/  IMAD.MOV.U32 R3, RZ, RZ, 0xf ;  /* 0x0000000fff037424 */ /* 0x000fe400078e00ff */
[----:B------:R-:W-:Y:S01]  /*2db0*/  IMAD.MOV.U32 R7, RZ, RZ, 0x1 ;  /* 0x00000001ff077424 */ /* 0x000fe200078e00ff */
[----:B------:R-:W-:-:S04]  /*2dc0*/  LOP3.LUT R0, R0, 0xffff, RZ, 0xc0, !PT ;  /* 0x0000ffff00007812 */ /* 0x000fc800078ec0ff */
[----:B------:R-:W-:-:S05]  /*2dd0*/  SHF.R.U32.HI R0, RZ, 0x5, R0 ;  /* 0x00000005ff007819 */ /* 0x000fca0000011600 */
[----:B------:R-:W-:Y:S01]  /*2de0*/  VIADD R2, R0, 0x10 ;  /* 0x0000001000027836 */ /* 0x000fe20000000000 */
[----:B------:R-:W-:Y:S01]  /*2df0*/  SHF.L.U32 R0, R3, R0, RZ ;  /* 0x0000000003007219 */ /* 0x000fe200000006ff */
[----:B--2---:R-:W-:-:S03]  /*2e00*/  ULEA UR6, UR5, UR4, 0x18 ;  /* 0x0000000405067291 */ /* 0x004fc6000f8ec0ff */
[----:B------:R-:W-:-:S04]  /*2e10*/  SHF.L.U32 R3, R7, R2, RZ ;  /* 0x0000000207037219 */ /* 0x000fc800000006ff */
[----:B------:R-:W-:Y:S02]  /*2e20*/  LOP3.LUT R0, R3, R0, RZ, 0xfc, !PT ;  /* 0x0000000003007212 */ /* 0x000fe400078efcff */
[----:B------:R-:W2:Y:S02]  /*2e30*/  LDS R5, [UR6] ;  /* 0x00000006ff057984 */ /* 0x000ea40008000800 */
[C---:B------:R-:W-:Y:S02]  /*2e40*/  LOP3.LUT R2, R0.reuse, 0xffff, RZ, 0xc0, !PT ;  /* 0x0000ffff00027812 */ /* 0x040fe400078ec0ff */
[----:B--2---:R-:W-:-:S04]  /*2e50*/  LOP3.LUT R3, R0, 0xffff, R5, 0x80, !PT ;  /* 0x0000ffff00037812 */ /* 0x004fc800078e8005 */
[----:B------:R-:W-:-:S13]  /*2e60*/  ISETP.NE.AND P0, PT, R3, R2, PT ;  /* 0x000000020300720c */ /* 0x000fda0003f05270 */
[----:B------:R-:W-:Y:S05]  /*2e70*/  @P0 BRA `(.L_x_76) ;  /* 0x0000000000500947 */ /* 0x000fea0003800000 */
[----:B------:R-:W-:Y:S02]  /*2e80*/  SHF.R.U32.HI R5, RZ, 0x10, R5 ;  /* 0x00000010ff057819 */ /* 0x000fe40000011605 */
[----:B------:R-:W-:-:S04]  /*2e90*/  SHF.R.U32.HI R2, RZ, 0x10, R0 ;  /* 0x00000010ff027819 */ /* 0x000fc80000011600 */
[----:B------:R-:W-:-:S04]  /*2ea0*/  LOP3.LUT R5, R5, R2, RZ, 0xc0, !PT ;  /* 0x0000000205057212 */ /* 0x000fc800078ec0ff */
[----:B------:R-:W-:-:S13]  /*2eb0*/  ISETP.NE.AND P0, PT, R5, R2, PT ;  /* 0x000000020500720c */ /* 0x000fda0003f05270 */
[----:B------:R-:W-:Y:S05]  /*2ec0*/  @P0 BRA `(.L_x_77) ;  /* 0x0000000000300947 */ /* 0x000fea0003800000 */
[----:B------:R-:W-:Y:S01]  /*2ed0*/  R2UR UR4, R0 ;  /* 0x00000000000472ca */ /* 0x000fe200000e0000 */
[----:B------:R-:W-:Y:S01]  /*2ee0*/  VOTEU.ANY UR5, UPT, PT ;  /* 0x0000000000057886 */ /* 0x000fe200038e0100 */
[----:B------:R-:W2:Y:S01]  /*2ef0*/  S2R R0, SR_LANEID ;  /* 0x0000000000007919 */ /* 0x000ea20000000000 */
[----:B------:R-:W-:-:S10]  /*2f00*/  UFLO.U32 UR5, UR5 ;  /* 0x00000005000572bd */ /* 0x000fd400080e0000 */
[----:B------:R-:W-:-:S06]  /*2f10*/  ULOP3.LUT UR4, URZ, UR4, URZ, 0x33, !UPT ;  /* 0x00000004ff047292 */ /* 0x000fcc000f8e33ff */
[----:B------:R-:W-:-:S04]  /*2f20*/  IMAD.U32 R2, RZ, RZ, UR4 ;  /* 0x00000004ff027e24 */ /* 0x000fc8000f8e00ff */
[----:B------:R-:W3:Y:S02]  /*2f30*/  REDUX UR7, R2 ;  /* 0x00000000020773c4 */ /* 0x000ee40000000000 */
[----:B------:R4:W-:Y:S01]  /*2f40*/  UTCATOMSWS.AND URZ, UR4 ;  /* 0x0000000400ff79e3 */ /* 0x0009e20008000000 */
[----:B--2---:R-:W-:Y:S01]  /*2f50*/  ISETP.EQ.U32.AND P0, PT, R0, UR5, PT ;  /* 0x0000000500007c0c */ /* 0x004fe2000bf02070 */
[----:B---3--:R-:W-:-:S12]  /*2f60*/  IMAD.U32 R0, RZ, RZ, UR7 ;  /* 0x00000007ff007e24 */ /* 0x008fd8000f8e00ff */
[----:B------:R4:W-:Y:S01]  /*2f70*/  @P0 ATOMS.AND RZ, [UR6], R0 ;  /* 0x00000000ffff098c */ /* 0x0009e2000a800006 */
[----:B------:R-:W-:Y:S05]  /*2f80*/  BRA `(.L_x_75) ;  /* 0x0000000000147947 */ /* 0x000fea0003800000 */
.L_x_77:
[----:B------:R-:W-:-:S07]  /*2f90*/  MOV R2, 0x2fb0 ;  /* 0x00002fb000027802 */ /* 0x000fce0000000f00 */
[----:B-1----:R-:W-:Y:S05]  /*2fa0*/  CALL.REL.NOINC `($__internal_0_$__cuda_sm10x_tcgen05_guardrail_trap_col_being_dealloced_not_returned_by_alloc) ;  /* 0x0000000000447944 */ /* 0x002fea0003c00000 */
[----:B------:R-:W-:Y:S05]  /*2fb0*/  BRA `(.L_x_75) ;  /* 0x0000000000087947 */ /* 0x000fea0003800000 */
.L_x_76:
[----:B------:R-:W-:-:S07]  /*2fc0*/  MOV R2, 0x2fe0 ;  /* 0x00002fe000027802 */ /* 0x000fce0000000f00 */
[----:B-1----:R-:W-:Y:S05]  /*2fd0*/  CALL.REL.NOINC `($__internal_2_$__cuda_sm10x_tcgen05_guardrail_trap_unallocated_columns_being_dealloced) ;  /* 0x0000000000507944 */ /* 0x002fea0003c00000 */
.L_x_75:
[----:B------:R-:W-:Y:S01]  /*2fe0*/  NOP ;  /* 0x0000000000007918 */ /* 0x000fe20000000000 */
[----:B----4-:R-:W-:Y:S05]  /*2ff0*/  EXIT ;  /* 0x000000000000794d */ /* 0x010fea0003800000 */
.L_x_60:
[----:B------:R-:W2:Y:S02]  /*3000*/  SYNCS.PHASECHK.TRANS64.TRYWAIT P0, [UR9+0x30000], RZ ;  /* 0x030000ffff0075a7 */ /* 0x000ea40008001109 */
[----:B--2---:R-:W-:Y:S05]  /*3010*/  @!P0 BRA `(.L_x_60) ;  /* 0xfffffffc00f88947 */ /* 0x004fea000383ffff */
[----:B------:R-:W-:Y:S05]  /*3020*/  BRA `(.L_x_78) ;  /* 0xffffffec002c7947 */ /* 0x000fea000383ffff */
.L_x_62:
[----:B------:R-:W2:Y:S02]  /*3030*/  SYNCS.PHASECHK.TRANS64.TRYWAIT P1, [UR9+0x30020], RZ ;  /* 0x030020ffff0075a7 */ /* 0x000ea40008021109 */
[----:B--2---:R-:W-:Y:S05]  /*3040*/  @!P1 BRA `(.L_x_62) ;  /* 0xfffffffc00f89947 */ /* 0x004fea000383ffff */
[----:B------:R-:W-:Y:S05]  /*3050*/  BRA `(.L_x_79) ;  /* 0xfffffff000207947 */ /* 0x000fea000383ffff */
.L_x_63:
[----:B------:R-:W3:Y:S02]  /*3060*/  SYNCS.PHASECHK.TRANS64.TRYWAIT P0, [UR44+0x30000], R3 ;  /* 0x03000003ff0075a7 */ /* 0x000ee4000800112c */
[----:B---3--:R-:W-:Y:S05]  /*3070*/  @!P0 BRA `(.L_x_63) ;  /* 0xfffffffc00f88947 */ /* 0x008fea000383ffff */
[----:B------:R-:W-:Y:S05]  /*3080*/  BRA `(.L_x_80) ;  /* 0xfffffff000ac7947 */ /* 0x000fea000383ffff */
.L_x_65:
[----:B------:R-:W3:Y:S02]  /*3090*/  SYNCS.PHASECHK.TRANS64.TRYWAIT P0, [UR44+0x30020], R3 ;  /* 0x03002003ff0075a7 */ /* 0x000ee4000800112c */
[----:B---3--:R-:W-:Y:S05]  /*30a0*/  @!P0 BRA `(.L_x_65) ;  /* 0xfffffffc00f88947 */ /* 0x008fea000383ffff */
[----:B------:R-:W-:Y:S05]  /*30b0*/  BRA `(.L_x_81) ;  /* 0xfffffff400c87947 */ /* 0x000fea000383ffff */
        .weak           $__internal_0_$__cuda_sm10x_tcgen05_guardrail_trap_col_being_dealloced_not_returned_by_alloc
        .type           $__internal_0_$__cuda_sm10x_tcgen05_guardrail_trap_col_being_dealloced_not_returned_by_alloc,@function
        .size           $__internal_0_$__cuda_sm10x_tcgen05_guardrail_trap_col_being_dealloced_not_returned_by_alloc,($__internal_1_$__cuda_sm10x_tcgen05_guardrail_trap_phase_invalid_during_alloc - $__internal_0_$__cuda_sm10x_tcgen05_guardrail_trap_col_being_dealloced_not_returned_by_alloc)
$__internal_0_$__cuda_sm10x_tcgen05_guardrail_trap_col_being_dealloced_not_returned_by_alloc:
[----:B------:R-:W-:Y:S05]  /*30c0*/  BPT.TRAP 0x1 ;  /* 0x000000040000795c */ /* 0x000fea0000300000 */
[----:B------:R-:W-:-:S04]  /*30d0*/  IMAD.MOV.U32 R3, RZ, RZ, 0x0 ;  /* 0x00000000ff037424 */ /* 0x000fc800078e00ff */
[----:B------:R-:W-:Y:S05]  /*30e0*/  RET.REL.NODEC R2 `(gluon_tcgen05) ;  /* 0xffffffcc02c47950 */ /* 0x000fea0003c3ffff */
        .weak           $__internal_1_$__cuda_sm10x_tcgen05_guardrail_trap_phase_invalid_during_alloc
        .type           $__internal_1_$__cuda_sm10x_tcgen05_guardrail_trap_phase_invalid_during_alloc,@function
        .size           $__internal_1_$__cuda_sm10x_tcgen05_guardrail_trap_phase_invalid_during_alloc,($__internal_2_$__cuda_sm10x_tcgen05_guardrail_trap_unallocated_columns_being_dealloced - $__internal_1_$__cuda_sm10x_tcgen05_guardrail_trap_phase_invalid_during_alloc)
$__internal_1_$__cuda_sm10x_tcgen05_guardrail_trap_phase_invalid_during_alloc:
[----:B------:R-:W-:Y:S05]  /*30f0*/  BPT.TRAP 0x1 ;  /* 0x000000040000795c */ /* 0x000fea0000300000 */
[----:B------:R-:W-:-:S04]  /*3100*/  IMAD.MOV.U32 R3, RZ, RZ, 0x0 ;  /* 0x00000000ff037424 */ /* 0x000fc800078e00ff */
[----:B------:R-:W-:Y:S05]  /*3110*/  RET.REL.NODEC R2 `(gluon_tcgen05) ;  /* 0xffffffcc02b87950 */ /* 0x000fea0003c3ffff */
        .weak           $__internal_2_$__cuda_sm10x_tcgen05_guardrail_trap_unallocated_columns_being_dealloced
        .type           $__internal_2_$__cuda_sm10x_tcgen05_guardrail_trap_unallocated_columns_being_dealloced,@function
        .size           $__internal_2_$__cuda_sm10x_tcgen05_guardrail_trap_unallocated_columns_being_dealloced,(.L_x_85 - $__internal_2_$__cuda_sm10x_tcgen05_guardrail_trap_unallocated_columns_being_dealloced)
$__internal_2_$__cuda_sm10x_tcgen05_guardrail_trap_unallocated_columns_being_dealloced:
[----:B------:R-:W-:Y:S05]  /*3120*/  BPT.TRAP 0x1 ;  /* 0x000000040000795c */ /* 0x000fea0000300000 */
[----:B------:R-:W-:-:S04]  /*3130*/  IMAD.MOV.U32 R3, RZ, RZ, 0x0 ;  /* 0x00000000ff037424 */ /* 0x000fc800078e00ff */
[----:B------:R-:W-:Y:S05]  /*3140*/  RET.REL.NODEC R2 `(gluon_tcgen05) ;  /* 0xffffffcc02ac7950 */ /* 0x000fea0003c3ffff */
.L_x_82:
[----:B------:R-:W-:-:S00]  /*3150*/  BRA `(.L_x_82) ;  /* 0xfffffffc00fc7947 */ /* 0x000fc0000383ffff */
[----:B------:R-:W-:-:S00]  /*3160*/  NOP ;  /* 0x0000000000007918 */ /* 0x000fc00000000000 */
        /* <DEDUP_REMOVED lines=9> */
.L_x_85:


//--------------------- .nv.shared.gluon_tcgen05  --------------------------
	.section	.nv.shared.gluon_tcgen05,"aw",@nobits
	.sectionflags	@""
	.align	16
	.zero		1024


//--------------------- .nv.shared.reserved.0     --------------------------
	.section	.nv.shared.reserved.0,"aw",@nobits
	.align	8
	.weak		__nv_reservedSMEM_offset_0_alias
	.size		__nv_reservedSMEM_offset_0_alias, 0, 64
	.other		__nv_reservedSMEM_offset_0_alias,@"STO_CUDA_RESERVED_SHARED STV_DEFAULT"
__nv_reservedSMEM_offset_0_alias:
	.zero		0
.nv.shared.reserved.0:
	.zero		64
	.weak		__nv_reservedSMEM_allocation_phase
	.type		__nv_reservedSMEM_allocation_phase,@object
	.size		__nv_reservedSMEM_allocation_phase,(.L_0 - __nv_reservedSMEM_allocation_phase)
__nv_reservedSMEM_allocation_phase:
	.zero		1
.L_0:
	.zero		7
	.weak		__nv_reservedSMEM_devtool_atexit_pc
	.type		__nv_reservedSMEM_devtool_atexit_pc,@object
	.size		__nv_reservedSMEM_devtool_atexit_pc,(__nv_reservedSMEM_allocation_mask - __nv_reservedSMEM_devtool_atexit_pc)
__nv_reservedSMEM_devtool_atexit_pc:
	.zero		8
	.weak		__nv_reservedSMEM_allocation_mask
	.type		__nv_reservedSMEM_allocation_mask,@object
	.size		__nv_reservedSMEM_allocation_mask,(.L_2 - __nv_reservedSMEM_allocation_mask)
__nv_reservedSMEM_allocation_mask:
	.zero		4
.L_2:


//--------------------- .nv.constant0.gluon_tcgen05 --------------------------
	.section	.nv.constant0.gluon_tcgen05,"a",@progbits
	.sectionflags	@""
	.align	4
.nv.constant0.gluon_tcgen05:
	.zero		976


//--------------------- SYMBOLS --------------------------

	.type		.nv.reservedSmem.offset0,@object
	.size		.nv.reservedSmem.offset0,0x4
	.type		.nv.reservedSmem.cap,@object
	.size		.nv.reservedSmem.cap,0x4
